//
// Generated by NVIDIA NVVM Compiler
//
// Compiler Build ID: CL-36424714
// Cuda compilation tools, release 13.0, V13.0.88
// Based on NVVM 20.0.0
//

.version 9.0
.target sm_100
.address_size 64

	// .globl	_Z57device_compute_1st_half_ls_flipped_dipole_shared_nontroveiiiiiPKiS0_S0_S0_iiS0_PKdS2_S2_Pd
.const .align 4 .u32 dip_stride_1;
.const .align 4 .u32 dip_stride_2;
.const .align 4 .u32 c_jmax;
.const .align 4 .u32 g_symnrepres;
.const .align 4 .u32 g_maxdegen;
// _ZZ57device_compute_1st_half_ls_flipped_dipole_shared_nontroveiiiiiPKiS0_S0_S0_iiS0_PKdS2_S2_PdE11s_ls_factor has been demoted
// _ZZ57device_compute_1st_half_ls_flipped_dipole_shared_nontroveiiiiiPKiS0_S0_S0_iiS0_PKdS2_S2_PdE9s_icontrI has been demoted
// _ZZ57device_compute_1st_half_ls_flipped_dipole_shared_nontroveiiiiiPKiS0_S0_S0_iiS0_PKdS2_S2_PdE6s_tauI has been demoted
// _ZZ57device_compute_1st_half_ls_flipped_dipole_shared_nontroveiiiiiPKiS0_S0_S0_iiS0_PKdS2_S2_PdE8s_sigmaI has been demoted
// _ZZ63device_compute_1st_half_ls_flipped_dipole_shared_block_nontroveiiiiiPKiS0_S0_S0_iiiiiS0_PKdS2_S2_PdE11s_ls_factor has been demoted
// _ZZ63device_compute_1st_half_ls_flipped_dipole_shared_block_nontroveiiiiiPKiS0_S0_S0_iiiiiS0_PKdS2_S2_PdE9s_icontrI has been demoted
// _ZZ63device_compute_1st_half_ls_flipped_dipole_shared_block_nontroveiiiiiPKiS0_S0_S0_iiiiiS0_PKdS2_S2_PdE6s_tauI has been demoted
// _ZZ63device_compute_1st_half_ls_flipped_dipole_shared_block_nontroveiiiiiPKiS0_S0_S0_iiiiiS0_PKdS2_S2_PdE8s_sigmaI has been demoted
// _ZZ64device_compute_1st_half_ls_flipped_dipole_shared_rotsym_nontroveiiiiPKiS0_S0_S0_S0_S0_PKdS2_S2_PdE8s_vector has been demoted
// _ZZ64device_compute_1st_half_ls_flipped_dipole_shared_rotsym_nontroveiiiiPKiS0_S0_S0_S0_S0_PKdS2_S2_PdE9s_icontrI has been demoted
// _ZZ64device_compute_1st_half_ls_flipped_dipole_shared_rotsym_nontroveiiiiPKiS0_S0_S0_S0_S0_PKdS2_S2_PdE10s_irlevelI has been demoted
// _ZZ64device_compute_1st_half_ls_flipped_dipole_shared_rotsym_nontroveiiiiPKiS0_S0_S0_S0_S0_PKdS2_S2_PdE8s_irdegI has been demoted

.visible .entry _Z57device_compute_1st_half_ls_flipped_dipole_shared_nontroveiiiiiPKiS0_S0_S0_iiS0_PKdS2_S2_Pd(
	.param .u32 _Z57device_compute_1st_half_ls_flipped_dipole_shared_nontroveiiiiiPKiS0_S0_S0_iiS0_PKdS2_S2_Pd_param_0,
	.param .u32 _Z57device_compute_1st_half_ls_flipped_dipole_shared_nontroveiiiiiPKiS0_S0_S0_iiS0_PKdS2_S2_Pd_param_1,
	.param .u32 _Z57device_compute_1st_half_ls_flipped_dipole_shared_nontroveiiiiiPKiS0_S0_S0_iiS0_PKdS2_S2_Pd_param_2,
	.param .u32 _Z57device_compute_1st_half_ls_flipped_dipole_shared_nontroveiiiiiPKiS0_S0_S0_iiS0_PKdS2_S2_Pd_param_3,
	.param .u32 _Z57device_compute_1st_half_ls_flipped_dipole_shared_nontroveiiiiiPKiS0_S0_S0_iiS0_PKdS2_S2_Pd_param_4,
	.param .u64 .ptr .align 1 _Z57device_compute_1st_half_ls_flipped_dipole_shared_nontroveiiiiiPKiS0_S0_S0_iiS0_PKdS2_S2_Pd_param_5,
	.param .u64 .ptr .align 1 _Z57device_compute_1st_half_ls_flipped_dipole_shared_nontroveiiiiiPKiS0_S0_S0_iiS0_PKdS2_S2_Pd_param_6,
	.param .u64 .ptr .align 1 _Z57device_compute_1st_half_ls_flipped_dipole_shared_nontroveiiiiiPKiS0_S0_S0_iiS0_PKdS2_S2_Pd_param_7,
	.param .u64 .ptr .align 1 _Z57device_compute_1st_half_ls_flipped_dipole_shared_nontroveiiiiiPKiS0_S0_S0_iiS0_PKdS2_S2_Pd_param_8,
	.param .u32 _Z57device_compute_1st_half_ls_flipped_dipole_shared_nontroveiiiiiPKiS0_S0_S0_iiS0_PKdS2_S2_Pd_param_9,
	.param .u32 _Z57device_compute_1st_half_ls_flipped_dipole_shared_nontroveiiiiiPKiS0_S0_S0_iiS0_PKdS2_S2_Pd_param_10,
	.param .u64 .ptr .align 1 _Z57device_compute_1st_half_ls_flipped_dipole_shared_nontroveiiiiiPKiS0_S0_S0_iiS0_PKdS2_S2_Pd_param_11,
	.param .u64 .ptr .align 1 _Z57device_compute_1st_half_ls_flipped_dipole_shared_nontroveiiiiiPKiS0_S0_S0_iiS0_PKdS2_S2_Pd_param_12,
	.param .u64 .ptr .align 1 _Z57device_compute_1st_half_ls_flipped_dipole_shared_nontroveiiiiiPKiS0_S0_S0_iiS0_PKdS2_S2_Pd_param_13,
	.param .u64 .ptr .align 1 _Z57device_compute_1st_half_ls_flipped_dipole_shared_nontroveiiiiiPKiS0_S0_S0_iiS0_PKdS2_S2_Pd_param_14,
	.param .u64 .ptr .align 1 _Z57device_compute_1st_half_ls_flipped_dipole_shared_nontroveiiiiiPKiS0_S0_S0_iiS0_PKdS2_S2_Pd_param_15
)
{
	.reg .pred 	%p<43>;
	.reg .b32 	%r<178>;
	.reg .b64 	%rd<45>;
	.reg .b64 	%fd<58>;
	// demoted variable
	.shared .align 8 .b8 _ZZ57device_compute_1st_half_ls_flipped_dipole_shared_nontroveiiiiiPKiS0_S0_S0_iiS0_PKdS2_S2_PdE11s_ls_factor[1024];
	// demoted variable
	.shared .align 4 .b8 _ZZ57device_compute_1st_half_ls_flipped_dipole_shared_nontroveiiiiiPKiS0_S0_S0_iiS0_PKdS2_S2_PdE9s_icontrI[512];
	// demoted variable
	.shared .align 4 .b8 _ZZ57device_compute_1st_half_ls_flipped_dipole_shared_nontroveiiiiiPKiS0_S0_S0_iiS0_PKdS2_S2_PdE6s_tauI[512];
	// demoted variable
	.shared .align 4 .b8 _ZZ57device_compute_1st_half_ls_flipped_dipole_shared_nontroveiiiiiPKiS0_S0_S0_iiS0_PKdS2_S2_PdE8s_sigmaI[512];
	ld.param.u32 	%r42, [_Z57device_compute_1st_half_ls_flipped_dipole_shared_nontroveiiiiiPKiS0_S0_S0_iiS0_PKdS2_S2_Pd_param_0];
	ld.param.u32 	%r36, [_Z57device_compute_1st_half_ls_flipped_dipole_shared_nontroveiiiiiPKiS0_S0_S0_iiS0_PKdS2_S2_Pd_param_2];
	ld.param.u32 	%r37, [_Z57device_compute_1st_half_ls_flipped_dipole_shared_nontroveiiiiiPKiS0_S0_S0_iiS0_PKdS2_S2_Pd_param_3];
	ld.param.u32 	%r38, [_Z57device_compute_1st_half_ls_flipped_dipole_shared_nontroveiiiiiPKiS0_S0_S0_iiS0_PKdS2_S2_Pd_param_4];
	ld.param.u64 	%rd5, [_Z57device_compute_1st_half_ls_flipped_dipole_shared_nontroveiiiiiPKiS0_S0_S0_iiS0_PKdS2_S2_Pd_param_5];
	ld.param.u64 	%rd6, [_Z57device_compute_1st_half_ls_flipped_dipole_shared_nontroveiiiiiPKiS0_S0_S0_iiS0_PKdS2_S2_Pd_param_6];
	ld.param.u64 	%rd7, [_Z57device_compute_1st_half_ls_flipped_dipole_shared_nontroveiiiiiPKiS0_S0_S0_iiS0_PKdS2_S2_Pd_param_7];
	ld.param.u64 	%rd8, [_Z57device_compute_1st_half_ls_flipped_dipole_shared_nontroveiiiiiPKiS0_S0_S0_iiS0_PKdS2_S2_Pd_param_8];
	ld.param.u32 	%r43, [_Z57device_compute_1st_half_ls_flipped_dipole_shared_nontroveiiiiiPKiS0_S0_S0_iiS0_PKdS2_S2_Pd_param_9];
	ld.param.u32 	%r172, [_Z57device_compute_1st_half_ls_flipped_dipole_shared_nontroveiiiiiPKiS0_S0_S0_iiS0_PKdS2_S2_Pd_param_10];
	ld.param.u64 	%rd13, [_Z57device_compute_1st_half_ls_flipped_dipole_shared_nontroveiiiiiPKiS0_S0_S0_iiS0_PKdS2_S2_Pd_param_12];
	ld.param.u64 	%rd10, [_Z57device_compute_1st_half_ls_flipped_dipole_shared_nontroveiiiiiPKiS0_S0_S0_iiS0_PKdS2_S2_Pd_param_13];
	cvta.to.global.u64 	%rd1, %rd13;
	mov.u32 	%r1, %tid.x;
	mov.u32 	%r44, %ctaid.x;
	mov.u32 	%r45, %ntid.x;
	mad.lo.s32 	%r46, %r44, %r45, %r1;
	add.s32 	%r2, %r46, %r43;
	add.s32 	%r3, %r43, %r42;
	setp.ge.s32 	%p2, %r2, %r3;
	mov.b32 	%r170, 0;
	@%p2 bra 	$L__BB0_2;
	cvta.to.global.u64 	%rd14, %rd8;
	cvta.to.global.u64 	%rd15, %rd6;
	mul.wide.s32 	%rd16, %r2, 4;
	add.s64 	%rd17, %rd14, %rd16;
	ld.global.u32 	%r47, [%rd17];
	add.s32 	%r169, %r47, -1;
	add.s64 	%rd18, %rd15, %rd16;
	ld.global.u32 	%r48, [%rd18];
	and.b32  	%r170, %r48, 1;
$L__BB0_2:
	max.s32 	%r49, %r38, 1;
	add.s32 	%r171, %r49, -1;
	setp.lt.s32 	%p3, %r38, -1;
	setp.gt.s32 	%p4, %r171, %r36;
	mov.f64 	%fd53, 0d0000000000000000;
	or.pred  	%p5, %p3, %p4;
	@%p5 bra 	$L__BB0_25;
	ld.const.u32 	%r50, [c_jmax];
	add.s32 	%r9, %r50, 1;
	sub.s32 	%r51, %r37, %r36;
	mad.lo.s32 	%r52, %r51, %r50, %r51;
	add.s32 	%r10, %r52, %r9;
	shl.b32 	%r53, %r1, 3;
	mov.u32 	%r54, _ZZ57device_compute_1st_half_ls_flipped_dipole_shared_nontroveiiiiiPKiS0_S0_S0_iiS0_PKdS2_S2_PdE11s_ls_factor;
	add.s32 	%r11, %r54, %r53;
	shl.b32 	%r55, %r1, 2;
	mov.u32 	%r56, _ZZ57device_compute_1st_half_ls_flipped_dipole_shared_nontroveiiiiiPKiS0_S0_S0_iiS0_PKdS2_S2_PdE9s_icontrI;
	add.s32 	%r12, %r56, %r55;
	ld.const.u32 	%r13, [dip_stride_1];
	ld.const.u32 	%r14, [dip_stride_2];
	cvta.to.global.u64 	%rd2, %rd5;
	cvta.to.global.u64 	%rd3, %rd7;
	cvta.to.global.u64 	%rd4, %rd10;
	mov.f64 	%fd53, 0d0000000000000000;
	bra.uni 	$L__BB0_5;
$L__BB0_4:
	add.s32 	%r15, %r171, 1;
	setp.lt.s32 	%p39, %r38, %r171;
	setp.ge.s32 	%p40, %r171, %r36;
	or.pred  	%p41, %p39, %p40;
	mov.u32 	%r171, %r15;
	@%p41 bra 	$L__BB0_25;
$L__BB0_5:
	ld.param.u64 	%rd42, [_Z57device_compute_1st_half_ls_flipped_dipole_shared_nontroveiiiiiPKiS0_S0_S0_iiS0_PKdS2_S2_Pd_param_11];
	cvta.to.global.u64 	%rd19, %rd42;
	mul.wide.u32 	%rd20, %r171, 4;
	add.s64 	%rd21, %rd19, %rd20;
	ld.global.u32 	%r18, [%rd21];
	sub.s32 	%r19, %r38, %r171;
	setp.lt.s32 	%p6, %r18, 1;
	@%p6 bra 	$L__BB0_24;
	ld.param.u64 	%rd43, [_Z57device_compute_1st_half_ls_flipped_dipole_shared_nontroveiiiiiPKiS0_S0_S0_iiS0_PKdS2_S2_Pd_param_14];
	mad.lo.s32 	%r58, %r9, %r171, %r36;
	mad.lo.s32 	%r59, %r19, 3, 3;
	mad.lo.s32 	%r60, %r59, %r9, %r10;
	mad.lo.s32 	%r61, %r60, %r9, %r58;
	cvta.to.global.u64 	%rd22, %rd43;
	mul.wide.s32 	%rd23, %r61, 8;
	add.s64 	%rd24, %rd22, %rd23;
	ld.global.f64 	%fd2, [%rd24];
	setp.ne.s32 	%p1, %r38, %r171;
	setp.eq.s32 	%p7, %r38, %r171;
	mul.hi.u32 	%r62, %r171, -1431655765;
	shr.u32 	%r63, %r62, 1;
	mul.lo.s32 	%r64, %r63, 3;
	sub.s32 	%r20, %r171, %r64;
	selp.b32 	%r21, 2, 0, %p7;
	setp.eq.s32 	%p8, %r171, 0;
	setp.eq.s32 	%p9, %r38, 0;
	selp.f64 	%fd22, 0d3FF0000000000000, 0d3FE6A09E667E556E, %p9;
	selp.f64 	%fd3, 0d3FF0000000000000, %fd22, %p8;
	mov.b32 	%r173, 0;
$L__BB0_7:
	add.s32 	%r23, %r173, %r1;
	mov.b64 	%rd25, 0;
	st.shared.u64 	[%r11], %rd25;
	mov.b32 	%r65, -1;
	st.shared.u32 	[%r12], %r65;
	setp.ge.s32 	%p10, %r23, %r18;
	@%p10 bra 	$L__BB0_9;
	add.s32 	%r66, %r23, %r172;
	mul.wide.s32 	%rd26, %r66, 4;
	add.s64 	%rd27, %rd2, %rd26;
	ld.global.u32 	%r67, [%rd27];
	shl.b32 	%r68, %r1, 2;
	mov.u32 	%r69, _ZZ57device_compute_1st_half_ls_flipped_dipole_shared_nontroveiiiiiPKiS0_S0_S0_iiS0_PKdS2_S2_PdE6s_tauI;
	add.s32 	%r70, %r69, %r68;
	st.shared.u32 	[%r70], %r67;
	add.s64 	%rd28, %rd3, %rd26;
	ld.global.u32 	%r71, [%rd28];
	add.s32 	%r72, %r71, -1;
	st.shared.u32 	[%r12], %r72;
	mov.u32 	%r73, _ZZ57device_compute_1st_half_ls_flipped_dipole_shared_nontroveiiiiiPKiS0_S0_S0_iiS0_PKdS2_S2_PdE8s_sigmaI;
	add.s32 	%r74, %r73, %r68;
	st.shared.u32 	[%r74], %r20;
	mul.wide.s32 	%rd29, %r66, 8;
	add.s64 	%rd30, %rd4, %rd29;
	ld.global.f64 	%fd23, [%rd30];
	mul.f64 	%fd24, %fd3, %fd23;
	selp.f64 	%fd25, %fd23, %fd24, %p7;
	mul.f64 	%fd26, %fd2, %fd25;
	st.shared.f64 	[%r11], %fd26;
$L__BB0_9:
	bar.sync 	0;
	mov.u32 	%r79, _ZZ57device_compute_1st_half_ls_flipped_dipole_shared_nontroveiiiiiPKiS0_S0_S0_iiS0_PKdS2_S2_PdE6s_tauI;
	add.s32 	%r176, %r79, 8;
	mov.u32 	%r80, _ZZ57device_compute_1st_half_ls_flipped_dipole_shared_nontroveiiiiiPKiS0_S0_S0_iiS0_PKdS2_S2_PdE8s_sigmaI;
	add.s32 	%r175, %r80, 8;
	mov.u32 	%r81, _ZZ57device_compute_1st_half_ls_flipped_dipole_shared_nontroveiiiiiPKiS0_S0_S0_iiS0_PKdS2_S2_PdE9s_icontrI;
	add.s32 	%r174, %r81, 8;
	mov.b32 	%r177, 16;
$L__BB0_10:
	mov.u32 	%r82, _ZZ57device_compute_1st_half_ls_flipped_dipole_shared_nontroveiiiiiPKiS0_S0_S0_iiS0_PKdS2_S2_PdE11s_ls_factor;
	add.s32 	%r28, %r82, %r177;
	ld.shared.f64 	%fd6, [%r28+-16];
	setp.eq.f64 	%p12, %fd6, 0d0000000000000000;
	@%p12 bra 	$L__BB0_13;
	setp.ge.s32 	%p13, %r2, %r3;
	@%p13 bra 	$L__BB0_13;
	ld.shared.u32 	%r83, [%r176+-8];
	setp.ne.s32 	%p14, %r170, %r83;
	or.pred  	%p16, %p7, %p14;
	not.pred 	%p17, %p16;
	selp.u32 	%r84, 1, 0, %p17;
	add.s32 	%r85, %r21, %r84;
	sub.s32 	%r86, %r170, %r83;
	selp.b32 	%r87, %r86, 0, %p7;
	mad.lo.s32 	%r88, %r86, %r19, %r87;
	selp.b32 	%r89, %r88, %r87, %p1;
	selp.b32 	%r90, %r89, %r87, %p14;
	selp.s32 	%r91, -1, 0, %p17;
	add.s32 	%r92, %r90, %r91;
	cvt.rn.f64.s32 	%fd27, %r92;
	mul.f64 	%fd28, %fd6, %fd27;
	ld.shared.u32 	%r93, [%r175+-8];
	mad.lo.s32 	%r94, %r93, %r83, %r171;
	shl.b32 	%r95, %r94, 1;
	not.b32 	%r96, %r95;
	and.b32  	%r97, %r96, 2;
	add.s32 	%r98, %r97, -1;
	cvt.rn.f64.s32 	%fd29, %r98;
	mul.f64 	%fd30, %fd28, %fd29;
	ld.shared.u32 	%r99, [%r174+-8];
	mad.lo.s32 	%r100, %r13, %r99, %r169;
	mad.lo.s32 	%r101, %r14, %r85, %r100;
	mul.wide.s32 	%rd31, %r101, 8;
	add.s64 	%rd32, %rd1, %rd31;
	ld.global.nc.f64 	%fd31, [%rd32];
	fma.rn.f64 	%fd53, %fd31, %fd30, %fd53;
$L__BB0_13:
	ld.shared.f64 	%fd9, [%r28+-8];
	setp.eq.f64 	%p18, %fd9, 0d0000000000000000;
	@%p18 bra 	$L__BB0_16;
	setp.ge.s32 	%p19, %r2, %r3;
	@%p19 bra 	$L__BB0_16;
	ld.shared.u32 	%r102, [%r176+-4];
	setp.ne.s32 	%p20, %r170, %r102;
	or.pred  	%p22, %p7, %p20;
	not.pred 	%p23, %p22;
	selp.u32 	%r103, 1, 0, %p23;
	add.s32 	%r104, %r21, %r103;
	sub.s32 	%r105, %r170, %r102;
	selp.b32 	%r106, %r105, 0, %p7;
	mad.lo.s32 	%r107, %r105, %r19, %r106;
	selp.b32 	%r108, %r107, %r106, %p1;
	selp.b32 	%r109, %r108, %r106, %p20;
	selp.s32 	%r110, -1, 0, %p23;
	add.s32 	%r111, %r109, %r110;
	cvt.rn.f64.s32 	%fd32, %r111;
	mul.f64 	%fd33, %fd9, %fd32;
	ld.shared.u32 	%r112, [%r175+-4];
	mad.lo.s32 	%r113, %r112, %r102, %r171;
	shl.b32 	%r114, %r113, 1;
	not.b32 	%r115, %r114;
	and.b32  	%r116, %r115, 2;
	add.s32 	%r117, %r116, -1;
	cvt.rn.f64.s32 	%fd34, %r117;
	mul.f64 	%fd35, %fd33, %fd34;
	ld.shared.u32 	%r118, [%r174+-4];
	mad.lo.s32 	%r119, %r13, %r118, %r169;
	mad.lo.s32 	%r120, %r14, %r104, %r119;
	mul.wide.s32 	%rd33, %r120, 8;
	add.s64 	%rd34, %rd1, %rd33;
	ld.global.nc.f64 	%fd36, [%rd34];
	fma.rn.f64 	%fd53, %fd36, %fd35, %fd53;
$L__BB0_16:
	ld.shared.f64 	%fd12, [%r28];
	setp.eq.f64 	%p24, %fd12, 0d0000000000000000;
	@%p24 bra 	$L__BB0_19;
	setp.ge.s32 	%p25, %r2, %r3;
	@%p25 bra 	$L__BB0_19;
	ld.shared.u32 	%r121, [%r176];
	setp.ne.s32 	%p26, %r170, %r121;
	or.pred  	%p28, %p7, %p26;
	not.pred 	%p29, %p28;
	selp.u32 	%r122, 1, 0, %p29;
	add.s32 	%r123, %r21, %r122;
	sub.s32 	%r124, %r170, %r121;
	selp.b32 	%r125, %r124, 0, %p7;
	mad.lo.s32 	%r126, %r124, %r19, %r125;
	selp.b32 	%r127, %r126, %r125, %p1;
	selp.b32 	%r128, %r127, %r125, %p26;
	selp.s32 	%r129, -1, 0, %p29;
	add.s32 	%r130, %r128, %r129;
	cvt.rn.f64.s32 	%fd37, %r130;
	mul.f64 	%fd38, %fd12, %fd37;
	ld.shared.u32 	%r131, [%r175];
	mad.lo.s32 	%r132, %r131, %r121, %r171;
	shl.b32 	%r133, %r132, 1;
	not.b32 	%r134, %r133;
	and.b32  	%r135, %r134, 2;
	add.s32 	%r136, %r135, -1;
	cvt.rn.f64.s32 	%fd39, %r136;
	mul.f64 	%fd40, %fd38, %fd39;
	ld.shared.u32 	%r137, [%r174];
	mad.lo.s32 	%r138, %r13, %r137, %r169;
	mad.lo.s32 	%r139, %r14, %r123, %r138;
	mul.wide.s32 	%rd35, %r139, 8;
	add.s64 	%rd36, %rd1, %rd35;
	ld.global.nc.f64 	%fd41, [%rd36];
	fma.rn.f64 	%fd53, %fd41, %fd40, %fd53;
$L__BB0_19:
	ld.shared.f64 	%fd15, [%r28+8];
	setp.eq.f64 	%p30, %fd15, 0d0000000000000000;
	@%p30 bra 	$L__BB0_22;
	setp.ge.s32 	%p31, %r2, %r3;
	@%p31 bra 	$L__BB0_22;
	ld.shared.u32 	%r140, [%r176+4];
	setp.ne.s32 	%p32, %r170, %r140;
	or.pred  	%p34, %p7, %p32;
	not.pred 	%p35, %p34;
	selp.u32 	%r141, 1, 0, %p35;
	add.s32 	%r142, %r21, %r141;
	sub.s32 	%r143, %r170, %r140;
	selp.b32 	%r144, %r143, 0, %p7;
	mad.lo.s32 	%r145, %r143, %r19, %r144;
	selp.b32 	%r146, %r145, %r144, %p1;
	selp.b32 	%r147, %r146, %r144, %p32;
	selp.s32 	%r148, -1, 0, %p35;
	add.s32 	%r149, %r147, %r148;
	cvt.rn.f64.s32 	%fd42, %r149;
	mul.f64 	%fd43, %fd15, %fd42;
	ld.shared.u32 	%r150, [%r175+4];
	mad.lo.s32 	%r151, %r150, %r140, %r171;
	shl.b32 	%r152, %r151, 1;
	not.b32 	%r153, %r152;
	and.b32  	%r154, %r153, 2;
	add.s32 	%r155, %r154, -1;
	cvt.rn.f64.s32 	%fd44, %r155;
	mul.f64 	%fd45, %fd43, %fd44;
	ld.shared.u32 	%r156, [%r174+4];
	mad.lo.s32 	%r157, %r13, %r156, %r169;
	mad.lo.s32 	%r158, %r14, %r142, %r157;
	mul.wide.s32 	%rd37, %r158, 8;
	add.s64 	%rd38, %rd1, %rd37;
	ld.global.nc.f64 	%fd46, [%rd38];
	fma.rn.f64 	%fd53, %fd46, %fd45, %fd53;
$L__BB0_22:
	add.s32 	%r177, %r177, 32;
	add.s32 	%r176, %r176, 16;
	add.s32 	%r175, %r175, 16;
	add.s32 	%r174, %r174, 16;
	setp.ne.s32 	%p36, %r177, 1040;
	@%p36 bra 	$L__BB0_10;
	bar.sync 	0;
	add.s32 	%r173, %r173, 128;
	setp.lt.s32 	%p37, %r173, %r18;
	@%p37 bra 	$L__BB0_7;
$L__BB0_24:
	ld.param.u32 	%r168, [_Z57device_compute_1st_half_ls_flipped_dipole_shared_nontroveiiiiiPKiS0_S0_S0_iiS0_PKdS2_S2_Pd_param_1];
	add.s32 	%r172, %r18, %r172;
	setp.lt.s32 	%p38, %r172, %r168;
	@%p38 bra 	$L__BB0_4;
$L__BB0_25:
	setp.ge.s32 	%p42, %r2, %r3;
	@%p42 bra 	$L__BB0_27;
	ld.param.u64 	%rd44, [_Z57device_compute_1st_half_ls_flipped_dipole_shared_nontroveiiiiiPKiS0_S0_S0_iiS0_PKdS2_S2_Pd_param_15];
	mul.hi.s32 	%r159, %r38, 1431655766;
	shr.u32 	%r160, %r159, 31;
	add.s32 	%r161, %r159, %r160;
	sub.s32 	%r162, %r38, %r161;
	mul.lo.s32 	%r163, %r162, %r170;
	shl.b32 	%r164, %r163, 1;
	not.b32 	%r165, %r164;
	and.b32  	%r166, %r165, 2;
	add.s32 	%r167, %r166, -1;
	cvt.rn.f64.s32 	%fd47, %r167;
	mul.f64 	%fd48, %fd53, %fd47;
	cvta.to.global.u64 	%rd39, %rd44;
	mul.wide.s32 	%rd40, %r2, 8;
	add.s64 	%rd41, %rd39, %rd40;
	st.global.f64 	[%rd41], %fd48;
$L__BB0_27:
	ret;

}
	// .globl	_Z63device_compute_1st_half_ls_flipped_dipole_shared_block_nontroveiiiiiPKiS0_S0_S0_iiiiiS0_PKdS2_S2_Pd
.visible .entry _Z63device_compute_1st_half_ls_flipped_dipole_shared_block_nontroveiiiiiPKiS0_S0_S0_iiiiiS0_PKdS2_S2_Pd(
	.param .u32 _Z63device_compute_1st_half_ls_flipped_dipole_shared_block_nontroveiiiiiPKiS0_S0_S0_iiiiiS0_PKdS2_S2_Pd_param_0,
	.param .u32 _Z63device_compute_1st_half_ls_flipped_dipole_shared_block_nontroveiiiiiPKiS0_S0_S0_iiiiiS0_PKdS2_S2_Pd_param_1,
	.param .u32 _Z63device_compute_1st_half_ls_flipped_dipole_shared_block_nontroveiiiiiPKiS0_S0_S0_iiiiiS0_PKdS2_S2_Pd_param_2,
	.param .u32 _Z63device_compute_1st_half_ls_flipped_dipole_shared_block_nontroveiiiiiPKiS0_S0_S0_iiiiiS0_PKdS2_S2_Pd_param_3,
	.param .u32 _Z63device_compute_1st_half_ls_flipped_dipole_shared_block_nontroveiiiiiPKiS0_S0_S0_iiiiiS0_PKdS2_S2_Pd_param_4,
	.param .u64 .ptr .align 1 _Z63device_compute_1st_half_ls_flipped_dipole_shared_block_nontroveiiiiiPKiS0_S0_S0_iiiiiS0_PKdS2_S2_Pd_param_5,
	.param .u64 .ptr .align 1 _Z63device_compute_1st_half_ls_flipped_dipole_shared_block_nontroveiiiiiPKiS0_S0_S0_iiiiiS0_PKdS2_S2_Pd_param_6,
	.param .u64 .ptr .align 1 _Z63device_compute_1st_half_ls_flipped_dipole_shared_block_nontroveiiiiiPKiS0_S0_S0_iiiiiS0_PKdS2_S2_Pd_param_7,
	.param .u64 .ptr .align 1 _Z63device_compute_1st_half_ls_flipped_dipole_shared_block_nontroveiiiiiPKiS0_S0_S0_iiiiiS0_PKdS2_S2_Pd_param_8,
	.param .u32 _Z63device_compute_1st_half_ls_flipped_dipole_shared_block_nontroveiiiiiPKiS0_S0_S0_iiiiiS0_PKdS2_S2_Pd_param_9,
	.param .u32 _Z63device_compute_1st_half_ls_flipped_dipole_shared_block_nontroveiiiiiPKiS0_S0_S0_iiiiiS0_PKdS2_S2_Pd_param_10,
	.param .u32 _Z63device_compute_1st_half_ls_flipped_dipole_shared_block_nontroveiiiiiPKiS0_S0_S0_iiiiiS0_PKdS2_S2_Pd_param_11,
	.param .u32 _Z63device_compute_1st_half_ls_flipped_dipole_shared_block_nontroveiiiiiPKiS0_S0_S0_iiiiiS0_PKdS2_S2_Pd_param_12,
	.param .u32 _Z63device_compute_1st_half_ls_flipped_dipole_shared_block_nontroveiiiiiPKiS0_S0_S0_iiiiiS0_PKdS2_S2_Pd_param_13,
	.param .u64 .ptr .align 1 _Z63device_compute_1st_half_ls_flipped_dipole_shared_block_nontroveiiiiiPKiS0_S0_S0_iiiiiS0_PKdS2_S2_Pd_param_14,
	.param .u64 .ptr .align 1 _Z63device_compute_1st_half_ls_flipped_dipole_shared_block_nontroveiiiiiPKiS0_S0_S0_iiiiiS0_PKdS2_S2_Pd_param_15,
	.param .u64 .ptr .align 1 _Z63device_compute_1st_half_ls_flipped_dipole_shared_block_nontroveiiiiiPKiS0_S0_S0_iiiiiS0_PKdS2_S2_Pd_param_16,
	.param .u64 .ptr .align 1 _Z63device_compute_1st_half_ls_flipped_dipole_shared_block_nontroveiiiiiPKiS0_S0_S0_iiiiiS0_PKdS2_S2_Pd_param_17,
	.param .u64 .ptr .align 1 _Z63device_compute_1st_half_ls_flipped_dipole_shared_block_nontroveiiiiiPKiS0_S0_S0_iiiiiS0_PKdS2_S2_Pd_param_18
)
{
	.reg .pred 	%p<49>;
	.reg .b32 	%r<180>;
	.reg .b64 	%rd<44>;
	.reg .b64 	%fd<58>;
	// demoted variable
	.shared .align 8 .b8 _ZZ63device_compute_1st_half_ls_flipped_dipole_shared_block_nontroveiiiiiPKiS0_S0_S0_iiiiiS0_PKdS2_S2_PdE11s_ls_factor[1024];
	// demoted variable
	.shared .align 4 .b8 _ZZ63device_compute_1st_half_ls_flipped_dipole_shared_block_nontroveiiiiiPKiS0_S0_S0_iiiiiS0_PKdS2_S2_PdE9s_icontrI[512];
	// demoted variable
	.shared .align 4 .b8 _ZZ63device_compute_1st_half_ls_flipped_dipole_shared_block_nontroveiiiiiPKiS0_S0_S0_iiiiiS0_PKdS2_S2_PdE6s_tauI[512];
	// demoted variable
	.shared .align 4 .b8 _ZZ63device_compute_1st_half_ls_flipped_dipole_shared_block_nontroveiiiiiPKiS0_S0_S0_iiiiiS0_PKdS2_S2_PdE8s_sigmaI[512];
	ld.param.u32 	%r43, [_Z63device_compute_1st_half_ls_flipped_dipole_shared_block_nontroveiiiiiPKiS0_S0_S0_iiiiiS0_PKdS2_S2_Pd_param_0];
	ld.param.u32 	%r34, [_Z63device_compute_1st_half_ls_flipped_dipole_shared_block_nontroveiiiiiPKiS0_S0_S0_iiiiiS0_PKdS2_S2_Pd_param_2];
	ld.param.u32 	%r35, [_Z63device_compute_1st_half_ls_flipped_dipole_shared_block_nontroveiiiiiPKiS0_S0_S0_iiiiiS0_PKdS2_S2_Pd_param_3];
	ld.param.u32 	%r36, [_Z63device_compute_1st_half_ls_flipped_dipole_shared_block_nontroveiiiiiPKiS0_S0_S0_iiiiiS0_PKdS2_S2_Pd_param_4];
	ld.param.u64 	%rd6, [_Z63device_compute_1st_half_ls_flipped_dipole_shared_block_nontroveiiiiiPKiS0_S0_S0_iiiiiS0_PKdS2_S2_Pd_param_5];
	ld.param.u64 	%rd7, [_Z63device_compute_1st_half_ls_flipped_dipole_shared_block_nontroveiiiiiPKiS0_S0_S0_iiiiiS0_PKdS2_S2_Pd_param_6];
	ld.param.u64 	%rd8, [_Z63device_compute_1st_half_ls_flipped_dipole_shared_block_nontroveiiiiiPKiS0_S0_S0_iiiiiS0_PKdS2_S2_Pd_param_7];
	ld.param.u64 	%rd9, [_Z63device_compute_1st_half_ls_flipped_dipole_shared_block_nontroveiiiiiPKiS0_S0_S0_iiiiiS0_PKdS2_S2_Pd_param_8];
	ld.param.u32 	%r44, [_Z63device_compute_1st_half_ls_flipped_dipole_shared_block_nontroveiiiiiPKiS0_S0_S0_iiiiiS0_PKdS2_S2_Pd_param_9];
	ld.param.u32 	%r174, [_Z63device_compute_1st_half_ls_flipped_dipole_shared_block_nontroveiiiiiPKiS0_S0_S0_iiiiiS0_PKdS2_S2_Pd_param_10];
	ld.param.u32 	%r38, [_Z63device_compute_1st_half_ls_flipped_dipole_shared_block_nontroveiiiiiPKiS0_S0_S0_iiiiiS0_PKdS2_S2_Pd_param_11];
	ld.param.u32 	%r39, [_Z63device_compute_1st_half_ls_flipped_dipole_shared_block_nontroveiiiiiPKiS0_S0_S0_iiiiiS0_PKdS2_S2_Pd_param_12];
	ld.param.u32 	%r40, [_Z63device_compute_1st_half_ls_flipped_dipole_shared_block_nontroveiiiiiPKiS0_S0_S0_iiiiiS0_PKdS2_S2_Pd_param_13];
	ld.param.u64 	%rd10, [_Z63device_compute_1st_half_ls_flipped_dipole_shared_block_nontroveiiiiiPKiS0_S0_S0_iiiiiS0_PKdS2_S2_Pd_param_14];
	ld.param.u64 	%rd14, [_Z63device_compute_1st_half_ls_flipped_dipole_shared_block_nontroveiiiiiPKiS0_S0_S0_iiiiiS0_PKdS2_S2_Pd_param_15];
	ld.param.u64 	%rd11, [_Z63device_compute_1st_half_ls_flipped_dipole_shared_block_nontroveiiiiiPKiS0_S0_S0_iiiiiS0_PKdS2_S2_Pd_param_16];
	cvta.to.global.u64 	%rd1, %rd14;
	mov.u32 	%r1, %tid.x;
	mov.u32 	%r45, %ctaid.x;
	mov.u32 	%r46, %ntid.x;
	mad.lo.s32 	%r47, %r45, %r46, %r1;
	add.s32 	%r2, %r47, %r44;
	add.s32 	%r48, %r44, %r43;
	setp.ge.s32 	%p5, %r2, %r48;
	mov.pred 	%p48, 0;
	mov.b32 	%r171, 0;
	@%p5 bra 	$L__BB1_2;
	cvta.to.global.u64 	%rd15, %rd9;
	cvta.to.global.u64 	%rd16, %rd7;
	mul.wide.s32 	%rd17, %r2, 4;
	add.s64 	%rd18, %rd15, %rd17;
	ld.global.u32 	%r49, [%rd18];
	add.s32 	%r172, %r49, -1;
	add.s64 	%rd19, %rd16, %rd17;
	ld.global.u32 	%r50, [%rd19];
	and.b32  	%r171, %r50, 1;
	setp.gt.s32 	%p6, %r49, %r38;
	setp.le.s32 	%p7, %r49, %r39;
	and.pred  	%p48, %p6, %p7;
$L__BB1_2:
	max.s32 	%r51, %r36, 1;
	add.s32 	%r173, %r51, -1;
	setp.lt.s32 	%p8, %r36, -1;
	setp.gt.s32 	%p9, %r173, %r34;
	mov.f64 	%fd53, 0d0000000000000000;
	or.pred  	%p10, %p8, %p9;
	@%p10 bra 	$L__BB1_25;
	ld.const.u32 	%r52, [c_jmax];
	add.s32 	%r8, %r52, 1;
	sub.s32 	%r53, %r35, %r34;
	mad.lo.s32 	%r54, %r53, %r52, %r53;
	add.s32 	%r9, %r54, %r8;
	shl.b32 	%r55, %r1, 3;
	mov.u32 	%r56, _ZZ63device_compute_1st_half_ls_flipped_dipole_shared_block_nontroveiiiiiPKiS0_S0_S0_iiiiiS0_PKdS2_S2_PdE11s_ls_factor;
	add.s32 	%r10, %r56, %r55;
	shl.b32 	%r57, %r1, 2;
	mov.u32 	%r58, _ZZ63device_compute_1st_half_ls_flipped_dipole_shared_block_nontroveiiiiiPKiS0_S0_S0_iiiiiS0_PKdS2_S2_PdE9s_icontrI;
	add.s32 	%r11, %r58, %r57;
	ld.const.u32 	%r12, [dip_stride_2];
	cvta.to.global.u64 	%rd2, %rd10;
	cvta.to.global.u64 	%rd3, %rd6;
	cvta.to.global.u64 	%rd4, %rd8;
	cvta.to.global.u64 	%rd5, %rd11;
	mov.f64 	%fd53, 0d0000000000000000;
	not.pred 	%p36, %p48;
	bra.uni 	$L__BB1_5;
$L__BB1_4:
	add.s32 	%r13, %r173, 1;
	setp.lt.s32 	%p44, %r36, %r173;
	setp.ge.s32 	%p45, %r173, %r34;
	or.pred  	%p46, %p44, %p45;
	mov.u32 	%r173, %r13;
	@%p46 bra 	$L__BB1_25;
$L__BB1_5:
	mul.wide.u32 	%rd20, %r173, 4;
	add.s64 	%rd21, %rd2, %rd20;
	ld.global.u32 	%r16, [%rd21];
	sub.s32 	%r17, %r36, %r173;
	setp.lt.s32 	%p11, %r16, 1;
	@%p11 bra 	$L__BB1_24;
	ld.param.u64 	%rd42, [_Z63device_compute_1st_half_ls_flipped_dipole_shared_block_nontroveiiiiiPKiS0_S0_S0_iiiiiS0_PKdS2_S2_Pd_param_17];
	mad.lo.s32 	%r60, %r8, %r173, %r34;
	mad.lo.s32 	%r61, %r17, 3, 3;
	mad.lo.s32 	%r62, %r61, %r8, %r9;
	mad.lo.s32 	%r63, %r62, %r8, %r60;
	cvta.to.global.u64 	%rd22, %rd42;
	mul.wide.s32 	%rd23, %r63, 8;
	add.s64 	%rd24, %rd22, %rd23;
	ld.global.f64 	%fd2, [%rd24];
	setp.ne.s32 	%p3, %r36, %r173;
	setp.eq.s32 	%p12, %r36, %r173;
	mul.hi.u32 	%r64, %r173, -1431655765;
	shr.u32 	%r65, %r64, 1;
	mul.lo.s32 	%r66, %r65, 3;
	sub.s32 	%r18, %r173, %r66;
	selp.b32 	%r19, 2, 0, %p12;
	setp.eq.s32 	%p13, %r173, 0;
	setp.eq.s32 	%p14, %r36, 0;
	selp.f64 	%fd22, 0d3FF0000000000000, 0d3FE6A09E667E556E, %p14;
	selp.f64 	%fd3, 0d3FF0000000000000, %fd22, %p13;
	mov.b32 	%r175, 0;
$L__BB1_7:
	add.s32 	%r21, %r175, %r1;
	mov.b64 	%rd25, 0;
	st.shared.u64 	[%r10], %rd25;
	mov.b32 	%r67, -1;
	st.shared.u32 	[%r11], %r67;
	setp.ge.s32 	%p15, %r21, %r16;
	@%p15 bra 	$L__BB1_9;
	setp.eq.s32 	%p16, %r36, %r173;
	add.s32 	%r68, %r21, %r174;
	mul.wide.s32 	%rd26, %r68, 4;
	add.s64 	%rd27, %rd3, %rd26;
	ld.global.u32 	%r69, [%rd27];
	shl.b32 	%r70, %r1, 2;
	mov.u32 	%r71, _ZZ63device_compute_1st_half_ls_flipped_dipole_shared_block_nontroveiiiiiPKiS0_S0_S0_iiiiiS0_PKdS2_S2_PdE6s_tauI;
	add.s32 	%r72, %r71, %r70;
	st.shared.u32 	[%r72], %r69;
	add.s64 	%rd28, %rd4, %rd26;
	ld.global.u32 	%r73, [%rd28];
	add.s32 	%r74, %r73, -1;
	st.shared.u32 	[%r11], %r74;
	mov.u32 	%r75, _ZZ63device_compute_1st_half_ls_flipped_dipole_shared_block_nontroveiiiiiPKiS0_S0_S0_iiiiiS0_PKdS2_S2_PdE8s_sigmaI;
	add.s32 	%r76, %r75, %r70;
	st.shared.u32 	[%r76], %r18;
	mul.wide.s32 	%rd29, %r68, 8;
	add.s64 	%rd30, %rd5, %rd29;
	ld.global.f64 	%fd23, [%rd30];
	mul.f64 	%fd24, %fd3, %fd23;
	selp.f64 	%fd25, %fd23, %fd24, %p16;
	mul.f64 	%fd26, %fd2, %fd25;
	st.shared.f64 	[%r10], %fd26;
$L__BB1_9:
	bar.sync 	0;
	mov.u32 	%r81, _ZZ63device_compute_1st_half_ls_flipped_dipole_shared_block_nontroveiiiiiPKiS0_S0_S0_iiiiiS0_PKdS2_S2_PdE6s_tauI;
	add.s32 	%r178, %r81, 8;
	mov.u32 	%r82, _ZZ63device_compute_1st_half_ls_flipped_dipole_shared_block_nontroveiiiiiPKiS0_S0_S0_iiiiiS0_PKdS2_S2_PdE8s_sigmaI;
	add.s32 	%r177, %r82, 8;
	mov.u32 	%r83, _ZZ63device_compute_1st_half_ls_flipped_dipole_shared_block_nontroveiiiiiPKiS0_S0_S0_iiiiiS0_PKdS2_S2_PdE9s_icontrI;
	add.s32 	%r176, %r83, 8;
	mov.b32 	%r179, 16;
$L__BB1_10:
	mov.u32 	%r84, _ZZ63device_compute_1st_half_ls_flipped_dipole_shared_block_nontroveiiiiiPKiS0_S0_S0_iiiiiS0_PKdS2_S2_PdE11s_ls_factor;
	add.s32 	%r26, %r84, %r179;
	ld.shared.f64 	%fd6, [%r26+-16];
	setp.eq.f64 	%p17, %fd6, 0d0000000000000000;
	@%p17 bra 	$L__BB1_13;
	@%p36 bra 	$L__BB1_13;
	ld.shared.u32 	%r85, [%r178+-8];
	setp.ne.s32 	%p19, %r171, %r85;
	setp.eq.s32 	%p20, %r36, %r173;
	or.pred  	%p21, %p20, %p19;
	not.pred 	%p22, %p21;
	selp.u32 	%r86, 1, 0, %p22;
	add.s32 	%r87, %r19, %r86;
	sub.s32 	%r88, %r171, %r85;
	selp.b32 	%r89, %r88, 0, %p20;
	mad.lo.s32 	%r90, %r88, %r17, %r89;
	selp.b32 	%r91, %r90, %r89, %p3;
	selp.b32 	%r92, %r91, %r89, %p19;
	selp.s32 	%r93, -1, 0, %p22;
	add.s32 	%r94, %r92, %r93;
	cvt.rn.f64.s32 	%fd27, %r94;
	mul.f64 	%fd28, %fd6, %fd27;
	ld.shared.u32 	%r95, [%r177+-8];
	mad.lo.s32 	%r96, %r95, %r85, %r173;
	shl.b32 	%r97, %r96, 1;
	not.b32 	%r98, %r97;
	and.b32  	%r99, %r98, 2;
	add.s32 	%r100, %r99, -1;
	cvt.rn.f64.s32 	%fd29, %r100;
	mul.f64 	%fd30, %fd28, %fd29;
	ld.shared.u32 	%r101, [%r176+-8];
	mad.lo.s32 	%r102, %r101, %r40, %r172;
	mad.lo.s32 	%r103, %r12, %r87, %r102;
	mul.wide.s32 	%rd31, %r103, 8;
	add.s64 	%rd32, %rd1, %rd31;
	ld.global.nc.f64 	%fd31, [%rd32];
	fma.rn.f64 	%fd53, %fd31, %fd30, %fd53;
$L__BB1_13:
	ld.shared.f64 	%fd9, [%r26+-8];
	setp.eq.f64 	%p23, %fd9, 0d0000000000000000;
	@%p23 bra 	$L__BB1_16;
	@%p36 bra 	$L__BB1_16;
	ld.shared.u32 	%r104, [%r178+-4];
	setp.ne.s32 	%p25, %r171, %r104;
	setp.eq.s32 	%p26, %r36, %r173;
	or.pred  	%p27, %p26, %p25;
	not.pred 	%p28, %p27;
	selp.u32 	%r105, 1, 0, %p28;
	add.s32 	%r106, %r19, %r105;
	sub.s32 	%r107, %r171, %r104;
	selp.b32 	%r108, %r107, 0, %p26;
	mad.lo.s32 	%r109, %r107, %r17, %r108;
	selp.b32 	%r110, %r109, %r108, %p3;
	selp.b32 	%r111, %r110, %r108, %p25;
	selp.s32 	%r112, -1, 0, %p28;
	add.s32 	%r113, %r111, %r112;
	cvt.rn.f64.s32 	%fd32, %r113;
	mul.f64 	%fd33, %fd9, %fd32;
	ld.shared.u32 	%r114, [%r177+-4];
	mad.lo.s32 	%r115, %r114, %r104, %r173;
	shl.b32 	%r116, %r115, 1;
	not.b32 	%r117, %r116;
	and.b32  	%r118, %r117, 2;
	add.s32 	%r119, %r118, -1;
	cvt.rn.f64.s32 	%fd34, %r119;
	mul.f64 	%fd35, %fd33, %fd34;
	ld.shared.u32 	%r120, [%r176+-4];
	mad.lo.s32 	%r121, %r120, %r40, %r172;
	mad.lo.s32 	%r122, %r12, %r106, %r121;
	mul.wide.s32 	%rd33, %r122, 8;
	add.s64 	%rd34, %rd1, %rd33;
	ld.global.nc.f64 	%fd36, [%rd34];
	fma.rn.f64 	%fd53, %fd36, %fd35, %fd53;
$L__BB1_16:
	ld.shared.f64 	%fd12, [%r26];
	setp.eq.f64 	%p29, %fd12, 0d0000000000000000;
	@%p29 bra 	$L__BB1_19;
	@%p36 bra 	$L__BB1_19;
	ld.shared.u32 	%r123, [%r178];
	setp.ne.s32 	%p31, %r171, %r123;
	setp.eq.s32 	%p32, %r36, %r173;
	or.pred  	%p33, %p32, %p31;
	not.pred 	%p34, %p33;
	selp.u32 	%r124, 1, 0, %p34;
	add.s32 	%r125, %r19, %r124;
	sub.s32 	%r126, %r171, %r123;
	selp.b32 	%r127, %r126, 0, %p32;
	mad.lo.s32 	%r128, %r126, %r17, %r127;
	selp.b32 	%r129, %r128, %r127, %p3;
	selp.b32 	%r130, %r129, %r127, %p31;
	selp.s32 	%r131, -1, 0, %p34;
	add.s32 	%r132, %r130, %r131;
	cvt.rn.f64.s32 	%fd37, %r132;
	mul.f64 	%fd38, %fd12, %fd37;
	ld.shared.u32 	%r133, [%r177];
	mad.lo.s32 	%r134, %r133, %r123, %r173;
	shl.b32 	%r135, %r134, 1;
	not.b32 	%r136, %r135;
	and.b32  	%r137, %r136, 2;
	add.s32 	%r138, %r137, -1;
	cvt.rn.f64.s32 	%fd39, %r138;
	mul.f64 	%fd40, %fd38, %fd39;
	ld.shared.u32 	%r139, [%r176];
	mad.lo.s32 	%r140, %r139, %r40, %r172;
	mad.lo.s32 	%r141, %r12, %r125, %r140;
	mul.wide.s32 	%rd35, %r141, 8;
	add.s64 	%rd36, %rd1, %rd35;
	ld.global.nc.f64 	%fd41, [%rd36];
	fma.rn.f64 	%fd53, %fd41, %fd40, %fd53;
$L__BB1_19:
	ld.shared.f64 	%fd15, [%r26+8];
	setp.eq.f64 	%p35, %fd15, 0d0000000000000000;
	@%p35 bra 	$L__BB1_22;
	@%p36 bra 	$L__BB1_22;
	ld.shared.u32 	%r142, [%r178+4];
	setp.ne.s32 	%p37, %r171, %r142;
	setp.eq.s32 	%p38, %r36, %r173;
	or.pred  	%p39, %p38, %p37;
	not.pred 	%p40, %p39;
	selp.u32 	%r143, 1, 0, %p40;
	add.s32 	%r144, %r19, %r143;
	sub.s32 	%r145, %r171, %r142;
	selp.b32 	%r146, %r145, 0, %p38;
	mad.lo.s32 	%r147, %r145, %r17, %r146;
	selp.b32 	%r148, %r147, %r146, %p3;
	selp.b32 	%r149, %r148, %r146, %p37;
	selp.s32 	%r150, -1, 0, %p40;
	add.s32 	%r151, %r149, %r150;
	cvt.rn.f64.s32 	%fd42, %r151;
	mul.f64 	%fd43, %fd15, %fd42;
	ld.shared.u32 	%r152, [%r177+4];
	mad.lo.s32 	%r153, %r152, %r142, %r173;
	shl.b32 	%r154, %r153, 1;
	not.b32 	%r155, %r154;
	and.b32  	%r156, %r155, 2;
	add.s32 	%r157, %r156, -1;
	cvt.rn.f64.s32 	%fd44, %r157;
	mul.f64 	%fd45, %fd43, %fd44;
	ld.shared.u32 	%r158, [%r176+4];
	mad.lo.s32 	%r159, %r158, %r40, %r172;
	mad.lo.s32 	%r160, %r12, %r144, %r159;
	mul.wide.s32 	%rd37, %r160, 8;
	add.s64 	%rd38, %rd1, %rd37;
	ld.global.nc.f64 	%fd46, [%rd38];
	fma.rn.f64 	%fd53, %fd46, %fd45, %fd53;
$L__BB1_22:
	add.s32 	%r179, %r179, 32;
	add.s32 	%r178, %r178, 16;
	add.s32 	%r177, %r177, 16;
	add.s32 	%r176, %r176, 16;
	setp.ne.s32 	%p41, %r179, 1040;
	@%p41 bra 	$L__BB1_10;
	bar.sync 	0;
	add.s32 	%r175, %r175, 128;
	setp.lt.s32 	%p42, %r175, %r16;
	@%p42 bra 	$L__BB1_7;
$L__BB1_24:
	ld.param.u32 	%r170, [_Z63device_compute_1st_half_ls_flipped_dipole_shared_block_nontroveiiiiiPKiS0_S0_S0_iiiiiS0_PKdS2_S2_Pd_param_1];
	add.s32 	%r174, %r16, %r174;
	setp.lt.s32 	%p43, %r174, %r170;
	@%p43 bra 	$L__BB1_4;
$L__BB1_25:
	not.pred 	%p47, %p48;
	@%p47 bra 	$L__BB1_27;
	ld.param.u64 	%rd43, [_Z63device_compute_1st_half_ls_flipped_dipole_shared_block_nontroveiiiiiPKiS0_S0_S0_iiiiiS0_PKdS2_S2_Pd_param_18];
	mul.hi.s32 	%r161, %r36, 1431655766;
	shr.u32 	%r162, %r161, 31;
	add.s32 	%r163, %r161, %r162;
	sub.s32 	%r164, %r36, %r163;
	mul.lo.s32 	%r165, %r164, %r171;
	shl.b32 	%r166, %r165, 1;
	not.b32 	%r167, %r166;
	and.b32  	%r168, %r167, 2;
	add.s32 	%r169, %r168, -1;
	cvt.rn.f64.s32 	%fd47, %r169;
	mul.f64 	%fd48, %fd53, %fd47;
	cvta.to.global.u64 	%rd39, %rd43;
	mul.wide.s32 	%rd40, %r2, 8;
	add.s64 	%rd41, %rd39, %rd40;
	st.global.f64 	[%rd41], %fd48;
$L__BB1_27:
	ret;

}
	// .globl	_Z64device_compute_1st_half_ls_flipped_dipole_shared_rotsym_nontroveiiiiPKiS0_S0_S0_S0_S0_PKdS2_S2_Pd
.visible .entry _Z64device_compute_1st_half_ls_flipped_dipole_shared_rotsym_nontroveiiiiPKiS0_S0_S0_S0_S0_PKdS2_S2_Pd(
	.param .u32 _Z64device_compute_1st_half_ls_flipped_dipole_shared_rotsym_nontroveiiiiPKiS0_S0_S0_S0_S0_PKdS2_S2_Pd_param_0,
	.param .u32 _Z64device_compute_1st_half_ls_flipped_dipole_shared_rotsym_nontroveiiiiPKiS0_S0_S0_S0_S0_PKdS2_S2_Pd_param_1,
	.param .u32 _Z64device_compute_1st_half_ls_flipped_dipole_shared_rotsym_nontroveiiiiPKiS0_S0_S0_S0_S0_PKdS2_S2_Pd_param_2,
	.param .u32 _Z64device_compute_1st_half_ls_flipped_dipole_shared_rotsym_nontroveiiiiPKiS0_S0_S0_S0_S0_PKdS2_S2_Pd_param_3,
	.param .u64 .ptr .align 1 _Z64device_compute_1st_half_ls_flipped_dipole_shared_rotsym_nontroveiiiiPKiS0_S0_S0_S0_S0_PKdS2_S2_Pd_param_4,
	.param .u64 .ptr .align 1 _Z64device_compute_1st_half_ls_flipped_dipole_shared_rotsym_nontroveiiiiPKiS0_S0_S0_S0_S0_PKdS2_S2_Pd_param_5,
	.param .u64 .ptr .align 1 _Z64device_compute_1st_half_ls_flipped_dipole_shared_rotsym_nontroveiiiiPKiS0_S0_S0_S0_S0_PKdS2_S2_Pd_param_6,
	.param .u64 .ptr .align 1 _Z64device_compute_1st_half_ls_flipped_dipole_shared_rotsym_nontroveiiiiPKiS0_S0_S0_S0_S0_PKdS2_S2_Pd_param_7,
	.param .u64 .ptr .align 1 _Z64device_compute_1st_half_ls_flipped_dipole_shared_rotsym_nontroveiiiiPKiS0_S0_S0_S0_S0_PKdS2_S2_Pd_param_8,
	.param .u64 .ptr .align 1 _Z64device_compute_1st_half_ls_flipped_dipole_shared_rotsym_nontroveiiiiPKiS0_S0_S0_S0_S0_PKdS2_S2_Pd_param_9,
	.param .u64 .ptr .align 1 _Z64device_compute_1st_half_ls_flipped_dipole_shared_rotsym_nontroveiiiiPKiS0_S0_S0_S0_S0_PKdS2_S2_Pd_param_10,
	.param .u64 .ptr .align 1 _Z64device_compute_1st_half_ls_flipped_dipole_shared_rotsym_nontroveiiiiPKiS0_S0_S0_S0_S0_PKdS2_S2_Pd_param_11,
	.param .u64 .ptr .align 1 _Z64device_compute_1st_half_ls_flipped_dipole_shared_rotsym_nontroveiiiiPKiS0_S0_S0_S0_S0_PKdS2_S2_Pd_param_12,
	.param .u64 .ptr .align 1 _Z64device_compute_1st_half_ls_flipped_dipole_shared_rotsym_nontroveiiiiPKiS0_S0_S0_S0_S0_PKdS2_S2_Pd_param_13
)
{
	.reg .pred 	%p<12>;
	.reg .b32 	%r<80>;
	.reg .b64 	%rd<50>;
	.reg .b64 	%fd<36>;
	// demoted variable
	.shared .align 8 .b8 _ZZ64device_compute_1st_half_ls_flipped_dipole_shared_rotsym_nontroveiiiiPKiS0_S0_S0_S0_S0_PKdS2_S2_PdE8s_vector[1024];
	// demoted variable
	.shared .align 4 .b8 _ZZ64device_compute_1st_half_ls_flipped_dipole_shared_rotsym_nontroveiiiiPKiS0_S0_S0_S0_S0_PKdS2_S2_PdE9s_icontrI[512];
	// demoted variable
	.shared .align 4 .b8 _ZZ64device_compute_1st_half_ls_flipped_dipole_shared_rotsym_nontroveiiiiPKiS0_S0_S0_S0_S0_PKdS2_S2_PdE10s_irlevelI[512];
	// demoted variable
	.shared .align 4 .b8 _ZZ64device_compute_1st_half_ls_flipped_dipole_shared_rotsym_nontroveiiiiPKiS0_S0_S0_S0_S0_PKdS2_S2_PdE8s_irdegI[512];
	ld.param.u32 	%r24, [_Z64device_compute_1st_half_ls_flipped_dipole_shared_rotsym_nontroveiiiiPKiS0_S0_S0_S0_S0_PKdS2_S2_Pd_param_0];
	ld.param.u32 	%r25, [_Z64device_compute_1st_half_ls_flipped_dipole_shared_rotsym_nontroveiiiiPKiS0_S0_S0_S0_S0_PKdS2_S2_Pd_param_1];
	ld.param.u32 	%r26, [_Z64device_compute_1st_half_ls_flipped_dipole_shared_rotsym_nontroveiiiiPKiS0_S0_S0_S0_S0_PKdS2_S2_Pd_param_2];
	ld.param.u32 	%r27, [_Z64device_compute_1st_half_ls_flipped_dipole_shared_rotsym_nontroveiiiiPKiS0_S0_S0_S0_S0_PKdS2_S2_Pd_param_3];
	ld.param.u64 	%rd5, [_Z64device_compute_1st_half_ls_flipped_dipole_shared_rotsym_nontroveiiiiPKiS0_S0_S0_S0_S0_PKdS2_S2_Pd_param_4];
	ld.param.u64 	%rd6, [_Z64device_compute_1st_half_ls_flipped_dipole_shared_rotsym_nontroveiiiiPKiS0_S0_S0_S0_S0_PKdS2_S2_Pd_param_5];
	ld.param.u64 	%rd7, [_Z64device_compute_1st_half_ls_flipped_dipole_shared_rotsym_nontroveiiiiPKiS0_S0_S0_S0_S0_PKdS2_S2_Pd_param_6];
	ld.param.u64 	%rd8, [_Z64device_compute_1st_half_ls_flipped_dipole_shared_rotsym_nontroveiiiiPKiS0_S0_S0_S0_S0_PKdS2_S2_Pd_param_7];
	ld.param.u64 	%rd10, [_Z64device_compute_1st_half_ls_flipped_dipole_shared_rotsym_nontroveiiiiPKiS0_S0_S0_S0_S0_PKdS2_S2_Pd_param_9];
	ld.param.u64 	%rd13, [_Z64device_compute_1st_half_ls_flipped_dipole_shared_rotsym_nontroveiiiiPKiS0_S0_S0_S0_S0_PKdS2_S2_Pd_param_10];
	ld.param.u64 	%rd14, [_Z64device_compute_1st_half_ls_flipped_dipole_shared_rotsym_nontroveiiiiPKiS0_S0_S0_S0_S0_PKdS2_S2_Pd_param_11];
	cvta.to.global.u64 	%rd1, %rd14;
	cvta.to.global.u64 	%rd2, %rd13;
	mov.u32 	%r1, %tid.x;
	mov.u32 	%r29, %ctaid.x;
	mov.u32 	%r30, %ntid.x;
	mad.lo.s32 	%r2, %r29, %r30, %r1;
	setp.ge.s32 	%p2, %r2, %r24;
	@%p2 bra 	$L__BB2_2;
	cvta.to.global.u64 	%rd15, %rd10;
	cvta.to.global.u64 	%rd16, %rd6;
	cvta.to.global.u64 	%rd17, %rd8;
	mul.wide.s32 	%rd18, %r2, 4;
	add.s64 	%rd19, %rd15, %rd18;
	ld.global.u32 	%r31, [%rd19];
	add.s32 	%r75, %r31, -1;
	add.s64 	%rd20, %rd16, %rd18;
	ld.global.u32 	%r32, [%rd20];
	add.s32 	%r76, %r32, -1;
	add.s64 	%rd21, %rd17, %rd18;
	ld.global.u32 	%r33, [%rd21];
	add.s32 	%r77, %r33, -1;
$L__BB2_2:
	setp.lt.s32 	%p3, %r25, 1;
	mov.f64 	%fd33, 0d0000000000000000;
	@%p3 bra 	$L__BB2_13;
	shl.b32 	%r35, %r1, 2;
	mov.u32 	%r36, _ZZ64device_compute_1st_half_ls_flipped_dipole_shared_rotsym_nontroveiiiiPKiS0_S0_S0_S0_S0_PKdS2_S2_PdE9s_icontrI;
	add.s32 	%r9, %r36, %r35;
	ld.const.u32 	%r10, [dip_stride_1];
	ld.const.u32 	%r11, [dip_stride_2];
	mul.lo.s32 	%r12, %r76, %r26;
	mul.lo.s32 	%r13, %r27, %r26;
	ld.const.u32 	%r37, [g_maxdegen];
	mul.lo.s32 	%r14, %r37, %r77;
	cvta.to.global.u64 	%rd3, %rd5;
	cvta.to.global.u64 	%rd4, %rd7;
	mov.f64 	%fd33, 0d0000000000000000;
	mov.b32 	%r78, 0;
	mul.wide.s32 	%rd32, %r11, 8;
$L__BB2_4:
	add.s32 	%r16, %r78, %r1;
	mov.b32 	%r38, -1;
	st.shared.u32 	[%r9], %r38;
	setp.ge.s32 	%p4, %r16, %r25;
	@%p4 bra 	$L__BB2_6;
	ld.param.u64 	%rd48, [_Z64device_compute_1st_half_ls_flipped_dipole_shared_rotsym_nontroveiiiiPKiS0_S0_S0_S0_S0_PKdS2_S2_Pd_param_12];
	ld.param.u64 	%rd47, [_Z64device_compute_1st_half_ls_flipped_dipole_shared_rotsym_nontroveiiiiPKiS0_S0_S0_S0_S0_PKdS2_S2_Pd_param_8];
	cvta.to.global.u64 	%rd22, %rd47;
	mul.wide.u32 	%rd23, %r16, 4;
	add.s64 	%rd24, %rd22, %rd23;
	ld.global.u32 	%r39, [%rd24];
	add.s32 	%r40, %r39, -1;
	st.shared.u32 	[%r9], %r40;
	add.s64 	%rd25, %rd3, %rd23;
	ld.global.u32 	%r41, [%rd25];
	add.s32 	%r42, %r41, -1;
	shl.b32 	%r43, %r1, 2;
	mov.u32 	%r44, _ZZ64device_compute_1st_half_ls_flipped_dipole_shared_rotsym_nontroveiiiiPKiS0_S0_S0_S0_S0_PKdS2_S2_PdE10s_irlevelI;
	add.s32 	%r45, %r44, %r43;
	st.shared.u32 	[%r45], %r42;
	add.s64 	%rd26, %rd4, %rd23;
	ld.global.u32 	%r46, [%rd26];
	add.s32 	%r47, %r46, -1;
	mov.u32 	%r48, _ZZ64device_compute_1st_half_ls_flipped_dipole_shared_rotsym_nontroveiiiiPKiS0_S0_S0_S0_S0_PKdS2_S2_PdE8s_irdegI;
	add.s32 	%r49, %r48, %r43;
	st.shared.u32 	[%r49], %r47;
	cvta.to.global.u64 	%rd27, %rd48;
	mul.wide.u32 	%rd28, %r16, 8;
	add.s64 	%rd29, %rd27, %rd28;
	ld.global.f64 	%fd10, [%rd29];
	shl.b32 	%r50, %r1, 3;
	mov.u32 	%r51, _ZZ64device_compute_1st_half_ls_flipped_dipole_shared_rotsym_nontroveiiiiPKiS0_S0_S0_S0_S0_PKdS2_S2_PdE8s_vector;
	add.s32 	%r52, %r51, %r50;
	st.shared.f64 	[%r52], %fd10;
$L__BB2_6:
	setp.lt.s32 	%p5, %r2, %r24;
	bar.sync 	0;
	ld.shared.u32 	%r54, [%r9];
	setp.ne.s32 	%p6, %r54, -1;
	and.pred  	%p1, %p5, %p6;
	mov.b32 	%r79, 0;
	not.pred 	%p7, %p1;
$L__BB2_7:
	shl.b32 	%r55, %r79, 2;
	mov.u32 	%r56, _ZZ64device_compute_1st_half_ls_flipped_dipole_shared_rotsym_nontroveiiiiPKiS0_S0_S0_S0_S0_PKdS2_S2_PdE9s_icontrI;
	add.s32 	%r18, %r56, %r55;
	mov.u32 	%r57, _ZZ64device_compute_1st_half_ls_flipped_dipole_shared_rotsym_nontroveiiiiPKiS0_S0_S0_S0_S0_PKdS2_S2_PdE10s_irlevelI;
	add.s32 	%r19, %r57, %r55;
	mov.u32 	%r58, _ZZ64device_compute_1st_half_ls_flipped_dipole_shared_rotsym_nontroveiiiiPKiS0_S0_S0_S0_S0_PKdS2_S2_PdE8s_irdegI;
	add.s32 	%r20, %r58, %r55;
	shl.b32 	%r59, %r79, 3;
	mov.u32 	%r60, _ZZ64device_compute_1st_half_ls_flipped_dipole_shared_rotsym_nontroveiiiiPKiS0_S0_S0_S0_S0_PKdS2_S2_PdE8s_vector;
	add.s32 	%r21, %r60, %r59;
	@%p7 bra 	$L__BB2_9;
	ld.shared.u32 	%r61, [%r18];
	ld.shared.u32 	%r62, [%r19];
	ld.shared.u32 	%r63, [%r20];
	mad.lo.s32 	%r64, %r10, %r61, %r75;
	mul.wide.s32 	%rd30, %r64, 8;
	add.s64 	%rd31, %rd2, %rd30;
	ld.global.nc.f64 	%fd11, [%rd31];
	add.s64 	%rd33, %rd31, %rd32;
	ld.global.nc.f64 	%fd12, [%rd33];
	add.s64 	%rd34, %rd33, %rd32;
	ld.global.nc.f64 	%fd13, [%rd34];
	mad.lo.s32 	%r65, %r62, 3, %r12;
	mad.lo.s32 	%r66, %r13, %r63, %r65;
	add.s32 	%r67, %r66, %r14;
	mul.wide.s32 	%rd35, %r67, 8;
	add.s64 	%rd36, %rd1, %rd35;
	ld.global.nc.f64 	%fd14, [%rd36];
	ld.global.nc.f64 	%fd15, [%rd36+8];
	mul.f64 	%fd16, %fd12, %fd15;
	ld.global.nc.f64 	%fd17, [%rd36+16];
	ld.shared.f64 	%fd18, [%r21];
	fma.rn.f64 	%fd19, %fd11, %fd14, %fd16;
	fma.rn.f64 	%fd20, %fd13, %fd17, %fd19;
	fma.rn.f64 	%fd33, %fd18, %fd20, %fd33;
$L__BB2_9:
	@%p7 bra 	$L__BB2_11;
	ld.shared.u32 	%r68, [%r18+4];
	ld.shared.u32 	%r69, [%r19+4];
	ld.shared.u32 	%r70, [%r20+4];
	mad.lo.s32 	%r71, %r10, %r68, %r75;
	mul.wide.s32 	%rd37, %r71, 8;
	add.s64 	%rd38, %rd2, %rd37;
	ld.global.nc.f64 	%fd21, [%rd38];
	add.s64 	%rd40, %rd38, %rd32;
	ld.global.nc.f64 	%fd22, [%rd40];
	add.s64 	%rd41, %rd40, %rd32;
	ld.global.nc.f64 	%fd23, [%rd41];
	mad.lo.s32 	%r72, %r69, 3, %r12;
	mad.lo.s32 	%r73, %r13, %r70, %r72;
	add.s32 	%r74, %r73, %r14;
	mul.wide.s32 	%rd42, %r74, 8;
	add.s64 	%rd43, %rd1, %rd42;
	ld.global.nc.f64 	%fd24, [%rd43];
	ld.global.nc.f64 	%fd25, [%rd43+8];
	mul.f64 	%fd26, %fd22, %fd25;
	ld.global.nc.f64 	%fd27, [%rd43+16];
	ld.shared.f64 	%fd28, [%r21+8];
	fma.rn.f64 	%fd29, %fd21, %fd24, %fd26;
	fma.rn.f64 	%fd30, %fd23, %fd27, %fd29;
	fma.rn.f64 	%fd33, %fd28, %fd30, %fd33;
$L__BB2_11:
	add.s32 	%r79, %r79, 2;
	setp.ne.s32 	%p9, %r79, 128;
	@%p9 bra 	$L__BB2_7;
	bar.sync 	0;
	add.s32 	%r78, %r78, 128;
	setp.lt.s32 	%p10, %r78, %r25;
	@%p10 bra 	$L__BB2_4;
$L__BB2_13:
	setp.ge.s32 	%p11, %r2, %r24;
	@%p11 bra 	$L__BB2_15;
	ld.param.u64 	%rd49, [_Z64device_compute_1st_half_ls_flipped_dipole_shared_rotsym_nontroveiiiiPKiS0_S0_S0_S0_S0_PKdS2_S2_Pd_param_13];
	cvta.to.global.u64 	%rd44, %rd49;
	mul.wide.s32 	%rd45, %r2, 8;
	add.s64 	%rd46, %rd44, %rd45;
	st.global.f64 	[%rd46], %fd33;
$L__BB2_15:
	ret;

}
	// .globl	_Z21device_expand_vectorsiiiiiiPKiS0_S0_PKdS2_Pd
.visible .entry _Z21device_expand_vectorsiiiiiiPKiS0_S0_PKdS2_Pd(
	.param .u32 _Z21device_expand_vectorsiiiiiiPKiS0_S0_PKdS2_Pd_param_0,
	.param .u32 _Z21device_expand_vectorsiiiiiiPKiS0_S0_PKdS2_Pd_param_1,
	.param .u32 _Z21device_expand_vectorsiiiiiiPKiS0_S0_PKdS2_Pd_param_2,
	.param .u32 _Z21device_expand_vectorsiiiiiiPKiS0_S0_PKdS2_Pd_param_3,
	.param .u32 _Z21device_expand_vectorsiiiiiiPKiS0_S0_PKdS2_Pd_param_4,
	.param .u32 _Z21device_expand_vectorsiiiiiiPKiS0_S0_PKdS2_Pd_param_5,
	.param .u64 .ptr .align 1 _Z21device_expand_vectorsiiiiiiPKiS0_S0_PKdS2_Pd_param_6,
	.param .u64 .ptr .align 1 _Z21device_expand_vectorsiiiiiiPKiS0_S0_PKdS2_Pd_param_7,
	.param .u64 .ptr .align 1 _Z21device_expand_vectorsiiiiiiPKiS0_S0_PKdS2_Pd_param_8,
	.param .u64 .ptr .align 1 _Z21device_expand_vectorsiiiiiiPKiS0_S0_PKdS2_Pd_param_9,
	.param .u64 .ptr .align 1 _Z21device_expand_vectorsiiiiiiPKiS0_S0_PKdS2_Pd_param_10,
	.param .u64 .ptr .align 1 _Z21device_expand_vectorsiiiiiiPKiS0_S0_PKdS2_Pd_param_11
)
{
	.reg .pred 	%p<13>;
	.reg .b32 	%r<41>;
	.reg .b64 	%rd<36>;
	.reg .b64 	%fd<116>;

	ld.param.u32 	%r23, [_Z21device_expand_vectorsiiiiiiPKiS0_S0_PKdS2_Pd_param_0];
	ld.param.u32 	%r24, [_Z21device_expand_vectorsiiiiiiPKiS0_S0_PKdS2_Pd_param_1];
	ld.param.u32 	%r25, [_Z21device_expand_vectorsiiiiiiPKiS0_S0_PKdS2_Pd_param_2];
	ld.param.u64 	%rd9, [_Z21device_expand_vectorsiiiiiiPKiS0_S0_PKdS2_Pd_param_6];
	ld.param.u64 	%rd10, [_Z21device_expand_vectorsiiiiiiPKiS0_S0_PKdS2_Pd_param_7];
	ld.param.u64 	%rd11, [_Z21device_expand_vectorsiiiiiiPKiS0_S0_PKdS2_Pd_param_8];
	ld.param.u64 	%rd13, [_Z21device_expand_vectorsiiiiiiPKiS0_S0_PKdS2_Pd_param_9];
	ld.param.u64 	%rd14, [_Z21device_expand_vectorsiiiiiiPKiS0_S0_PKdS2_Pd_param_10];
	ld.param.u64 	%rd12, [_Z21device_expand_vectorsiiiiiiPKiS0_S0_PKdS2_Pd_param_11];
	cvta.to.global.u64 	%rd1, %rd13;
	cvta.to.global.u64 	%rd2, %rd14;
	mov.u32 	%r26, %ctaid.x;
	mov.u32 	%r1, %ntid.x;
	mov.u32 	%r27, %tid.x;
	mad.lo.s32 	%r35, %r26, %r1, %r27;
	setp.ge.s32 	%p1, %r35, %r23;
	@%p1 bra 	$L__BB3_17;
	mul.lo.s32 	%r3, %r25, %r24;
	mov.u32 	%r28, %nctaid.x;
	mul.lo.s32 	%r4, %r1, %r28;
	cvta.to.global.u64 	%rd3, %rd10;
	cvta.to.global.u64 	%rd4, %rd9;
	cvta.to.global.u64 	%rd5, %rd11;
	cvta.to.global.u64 	%rd6, %rd12;
$L__BB3_2:
	mul.wide.s32 	%rd15, %r35, 4;
	add.s64 	%rd16, %rd3, %rd15;
	ld.global.u32 	%r29, [%rd16];
	cvt.s64.s32 	%rd17, %r3;
	cvt.s64.s32 	%rd18, %r29;
	add.s64 	%rd19, %rd18, %rd17;
	shl.b64 	%rd20, %rd19, 2;
	add.s64 	%rd21, %rd4, %rd20;
	ld.global.u32 	%r6, [%rd21+-4];
	mul.wide.s32 	%rd22, %r29, 4;
	add.s64 	%rd23, %rd5, %rd22;
	ld.global.u32 	%r7, [%rd23+-4];
	setp.lt.s32 	%p2, %r7, 1;
	mov.f64 	%fd115, 0d0000000000000000;
	@%p2 bra 	$L__BB3_16;
	setp.lt.u32 	%p3, %r7, 16;
	mov.f64 	%fd115, 0d0000000000000000;
	mov.b32 	%r39, 0;
	@%p3 bra 	$L__BB3_6;
	and.b32  	%r31, %r7, 2147483632;
	neg.s32 	%r37, %r31;
	mov.f64 	%fd115, 0d0000000000000000;
	mov.u32 	%r36, %r6;
$L__BB3_5:
	.pragma "nounroll";
	and.b32  	%r39, %r7, 2147483632;
	mul.wide.s32 	%rd24, %r36, 8;
	add.s64 	%rd25, %rd2, %rd24;
	add.s64 	%rd26, %rd1, %rd24;
	ld.global.f64 	%fd19, [%rd25];
	ld.global.f64 	%fd20, [%rd26];
	fma.rn.f64 	%fd21, %fd19, %fd20, %fd115;
	ld.global.f64 	%fd22, [%rd25+8];
	ld.global.f64 	%fd23, [%rd26+8];
	fma.rn.f64 	%fd24, %fd22, %fd23, %fd21;
	ld.global.f64 	%fd25, [%rd25+16];
	ld.global.f64 	%fd26, [%rd26+16];
	fma.rn.f64 	%fd27, %fd25, %fd26, %fd24;
	ld.global.f64 	%fd28, [%rd25+24];
	ld.global.f64 	%fd29, [%rd26+24];
	fma.rn.f64 	%fd30, %fd28, %fd29, %fd27;
	ld.global.f64 	%fd31, [%rd25+32];
	ld.global.f64 	%fd32, [%rd26+32];
	fma.rn.f64 	%fd33, %fd31, %fd32, %fd30;
	ld.global.f64 	%fd34, [%rd25+40];
	ld.global.f64 	%fd35, [%rd26+40];
	fma.rn.f64 	%fd36, %fd34, %fd35, %fd33;
	ld.global.f64 	%fd37, [%rd25+48];
	ld.global.f64 	%fd38, [%rd26+48];
	fma.rn.f64 	%fd39, %fd37, %fd38, %fd36;
	ld.global.f64 	%fd40, [%rd25+56];
	ld.global.f64 	%fd41, [%rd26+56];
	fma.rn.f64 	%fd42, %fd40, %fd41, %fd39;
	ld.global.f64 	%fd43, [%rd25+64];
	ld.global.f64 	%fd44, [%rd26+64];
	fma.rn.f64 	%fd45, %fd43, %fd44, %fd42;
	ld.global.f64 	%fd46, [%rd25+72];
	ld.global.f64 	%fd47, [%rd26+72];
	fma.rn.f64 	%fd48, %fd46, %fd47, %fd45;
	ld.global.f64 	%fd49, [%rd25+80];
	ld.global.f64 	%fd50, [%rd26+80];
	fma.rn.f64 	%fd51, %fd49, %fd50, %fd48;
	ld.global.f64 	%fd52, [%rd25+88];
	ld.global.f64 	%fd53, [%rd26+88];
	fma.rn.f64 	%fd54, %fd52, %fd53, %fd51;
	ld.global.f64 	%fd55, [%rd25+96];
	ld.global.f64 	%fd56, [%rd26+96];
	fma.rn.f64 	%fd57, %fd55, %fd56, %fd54;
	ld.global.f64 	%fd58, [%rd25+104];
	ld.global.f64 	%fd59, [%rd26+104];
	fma.rn.f64 	%fd60, %fd58, %fd59, %fd57;
	ld.global.f64 	%fd61, [%rd25+112];
	ld.global.f64 	%fd62, [%rd26+112];
	fma.rn.f64 	%fd63, %fd61, %fd62, %fd60;
	ld.global.f64 	%fd64, [%rd25+120];
	ld.global.f64 	%fd65, [%rd26+120];
	fma.rn.f64 	%fd115, %fd64, %fd65, %fd63;
	add.s32 	%r37, %r37, 16;
	add.s32 	%r36, %r36, 16;
	setp.ne.s32 	%p4, %r37, 0;
	@%p4 bra 	$L__BB3_5;
$L__BB3_6:
	and.b32  	%r15, %r7, 15;
	setp.eq.s32 	%p5, %r15, 0;
	@%p5 bra 	$L__BB3_16;
	setp.lt.u32 	%p6, %r15, 8;
	@%p6 bra 	$L__BB3_9;
	add.s32 	%r32, %r39, %r6;
	mul.wide.s32 	%rd27, %r32, 8;
	add.s64 	%rd28, %rd2, %rd27;
	ld.global.f64 	%fd67, [%rd28];
	add.s64 	%rd29, %rd1, %rd27;
	ld.global.f64 	%fd68, [%rd29];
	fma.rn.f64 	%fd69, %fd67, %fd68, %fd115;
	ld.global.f64 	%fd70, [%rd28+8];
	ld.global.f64 	%fd71, [%rd29+8];
	fma.rn.f64 	%fd72, %fd70, %fd71, %fd69;
	ld.global.f64 	%fd73, [%rd28+16];
	ld.global.f64 	%fd74, [%rd29+16];
	fma.rn.f64 	%fd75, %fd73, %fd74, %fd72;
	ld.global.f64 	%fd76, [%rd28+24];
	ld.global.f64 	%fd77, [%rd29+24];
	fma.rn.f64 	%fd78, %fd76, %fd77, %fd75;
	ld.global.f64 	%fd79, [%rd28+32];
	ld.global.f64 	%fd80, [%rd29+32];
	fma.rn.f64 	%fd81, %fd79, %fd80, %fd78;
	ld.global.f64 	%fd82, [%rd28+40];
	ld.global.f64 	%fd83, [%rd29+40];
	fma.rn.f64 	%fd84, %fd82, %fd83, %fd81;
	ld.global.f64 	%fd85, [%rd28+48];
	ld.global.f64 	%fd86, [%rd29+48];
	fma.rn.f64 	%fd87, %fd85, %fd86, %fd84;
	ld.global.f64 	%fd88, [%rd28+56];
	ld.global.f64 	%fd89, [%rd29+56];
	fma.rn.f64 	%fd115, %fd88, %fd89, %fd87;
	add.s32 	%r39, %r39, 8;
$L__BB3_9:
	and.b32  	%r18, %r7, 7;
	setp.eq.s32 	%p7, %r18, 0;
	@%p7 bra 	$L__BB3_16;
	and.b32  	%r19, %r7, 3;
	setp.lt.u32 	%p8, %r18, 4;
	@%p8 bra 	$L__BB3_12;
	add.s32 	%r33, %r39, %r6;
	mul.wide.s32 	%rd30, %r33, 8;
	add.s64 	%rd31, %rd2, %rd30;
	ld.global.f64 	%fd91, [%rd31];
	add.s64 	%rd32, %rd1, %rd30;
	ld.global.f64 	%fd92, [%rd32];
	fma.rn.f64 	%fd93, %fd91, %fd92, %fd115;
	ld.global.f64 	%fd94, [%rd31+8];
	ld.global.f64 	%fd95, [%rd32+8];
	fma.rn.f64 	%fd96, %fd94, %fd95, %fd93;
	ld.global.f64 	%fd97, [%rd31+16];
	ld.global.f64 	%fd98, [%rd32+16];
	fma.rn.f64 	%fd99, %fd97, %fd98, %fd96;
	ld.global.f64 	%fd100, [%rd31+24];
	ld.global.f64 	%fd101, [%rd32+24];
	fma.rn.f64 	%fd115, %fd100, %fd101, %fd99;
	add.s32 	%r39, %r39, 4;
$L__BB3_12:
	setp.eq.s32 	%p9, %r19, 0;
	@%p9 bra 	$L__BB3_16;
	add.s32 	%r34, %r39, %r6;
	mul.wide.s32 	%rd33, %r34, 8;
	add.s64 	%rd7, %rd2, %rd33;
	ld.global.f64 	%fd102, [%rd7];
	add.s64 	%rd8, %rd1, %rd33;
	ld.global.f64 	%fd103, [%rd8];
	fma.rn.f64 	%fd115, %fd102, %fd103, %fd115;
	setp.eq.s32 	%p10, %r19, 1;
	@%p10 bra 	$L__BB3_16;
	ld.global.f64 	%fd104, [%rd7+8];
	ld.global.f64 	%fd105, [%rd8+8];
	fma.rn.f64 	%fd115, %fd104, %fd105, %fd115;
	setp.eq.s32 	%p11, %r19, 2;
	@%p11 bra 	$L__BB3_16;
	ld.global.f64 	%fd106, [%rd7+16];
	ld.global.f64 	%fd107, [%rd8+16];
	fma.rn.f64 	%fd115, %fd106, %fd107, %fd115;
$L__BB3_16:
	mul.wide.s32 	%rd34, %r35, 8;
	add.s64 	%rd35, %rd6, %rd34;
	st.global.f64 	[%rd35], %fd115;
	add.s32 	%r35, %r35, %r4;
	setp.lt.s32 	%p12, %r35, %r23;
	@%p12 bra 	$L__BB3_2;
$L__BB3_17:
	ret;

}


// ===== COMPILED SASS (sm_100) =====

	.target	sm_100

	.elftype	@"ET_EXEC"


//--------------------- .note.nv.tkinfo           --------------------------
	.section	.note.nv.tkinfo,"",@"SHT_NOTE"
	.sectionflags	@"SHF_NOTE_NV_TKINFO"
	.tkinfo
        /*0018*/ 	.word	0x00000002
        /*0030*/ 	.string	""
        /*0030*/ 	.string	"ptxas"
        /*0030*/ 	.string	"Cuda compilation tools, release 13.0, V13.0.88"
        /*0030*/ 	.string	"Build cuda_13.0.r13.0/compiler.36424714_0"
        /*0030*/ 	.string	"-arch sm_100 -m 64 "



//--------------------- .note.nv.cuinfo           --------------------------
	.section	.note.nv.cuinfo,"",@"SHT_NOTE"
	.sectionflags	@"SHF_NOTE_NV_CUINFO"
        /*0018*/ 	.short	0x0002
        /*001a*/ 	.short	0x0064
        /*001c*/ 	.short	0x0082
	.zero		2


//--------------------- .nv.info                  --------------------------
	.section	.nv.info,"",@"SHT_CUDA_INFO"
	.align	4


	//----- nvinfo : EIATTR_REGCOUNT
	.align		4
        /*0000*/ 	.byte	0x04, 0x2f
        /*0002*/ 	.short	(.L_6 - .L_5)
	.align		4
.L_5:
        /*0004*/ 	.word	index@(_Z57device_compute_1st_half_ls_flipped_dipole_shared_nontroveiiiiiPKiS0_S0_S0_iiS0_PKdS2_S2_Pd)
        /*0008*/ 	.word	0x0000001f


	//----- nvinfo : EIATTR_FRAME_SIZE
	.align		4
.L_6:
        /*000c*/ 	.byte	0x04, 0x11
        /*000e*/ 	.short	(.L_8 - .L_7)
	.align		4
.L_7:
        /*0010*/ 	.word	index@(_Z57device_compute_1st_half_ls_flipped_dipole_shared_nontroveiiiiiPKiS0_S0_S0_iiS0_PKdS2_S2_Pd)
        /*0014*/ 	.word	0x00000000


	//----- nvinfo : EIATTR_REGCOUNT
	.align		4
.L_8:
        /*0018*/ 	.byte	0x04, 0x2f
        /*001a*/ 	.short	(.L_10 - .L_9)
	.align		4
.L_9:
        /*001c*/ 	.word	index@(_Z63device_compute_1st_half_ls_flipped_dipole_shared_block_nontroveiiiiiPKiS0_S0_S0_iiiiiS0_PKdS2_S2_Pd)
        /*0020*/ 	.word	0x0000001f


	//----- nvinfo : EIATTR_FRAME_SIZE
	.align		4
.L_10:
        /*0024*/ 	.byte	0x04, 0x11
        /*0026*/ 	.short	(.L_12 - .L_11)
	.align		4
.L_11:
        /*0028*/ 	.word	index@(_Z63device_compute_1st_half_ls_flipped_dipole_shared_block_nontroveiiiiiPKiS0_S0_S0_iiiiiS0_PKdS2_S2_Pd)
        /*002c*/ 	.word	0x00000000


	//----- nvinfo : EIATTR_REGCOUNT
	.align		4
.L_12:
        /*0030*/ 	.byte	0x04, 0x2f
        /*0032*/ 	.short	(.L_14 - .L_13)
	.align		4
.L_13:
        /*0034*/ 	.word	index@(_Z64device_compute_1st_half_ls_flipped_dipole_shared_rotsym_nontroveiiiiPKiS0_S0_S0_S0_S0_PKdS2_S2_Pd)
        /*0038*/ 	.word	0x00000020


	//----- nvinfo : EIATTR_FRAME_SIZE
	.align		4
.L_14:
        /*003c*/ 	.byte	0x04, 0x11
        /*003e*/ 	.short	(.L_16 - .L_15)
	.align		4
.L_15:
        /*0040*/ 	.word	index@(_Z64device_compute_1st_half_ls_flipped_dipole_shared_rotsym_nontroveiiiiPKiS0_S0_S0_S0_S0_PKdS2_S2_Pd)
        /*0044*/ 	.word	0x00000000


	//----- nvinfo : EIATTR_REGCOUNT
	.align		4
.L_16:
        /*0048*/ 	.byte	0x04, 0x2f
        /*004a*/ 	.short	(.L_18 - .L_17)
	.align		4
.L_17:
        /*004c*/ 	.word	index@(_Z21device_expand_vectorsiiiiiiPKiS0_S0_PKdS2_Pd)
        /*0050*/ 	.word	0x00000020


	//----- nvinfo : EIATTR_FRAME_SIZE
	.align		4
.L_18:
        /*0054*/ 	.byte	0x04, 0x11
        /*0056*/ 	.short	(.L_20 - .L_19)
	.align		4
.L_19:
        /*0058*/ 	.word	index@(_Z21device_expand_vectorsiiiiiiPKiS0_S0_PKdS2_Pd)
        /*005c*/ 	.word	0x00000000


	//----- nvinfo : EIATTR_MIN_STACK_SIZE
	.align		4
.L_20:
        /*0060*/ 	.byte	0x04, 0x12
        /*0062*/ 	.short	(.L_22 - .L_21)
	.align		4
.L_21:
        /*0064*/ 	.word	index@(_Z21device_expand_vectorsiiiiiiPKiS0_S0_PKdS2_Pd)
        /*0068*/ 	.word	0x00000000


	//----- nvinfo : EIATTR_MIN_STACK_SIZE
	.align		4
.L_22:
        /*006c*/ 	.byte	0x04, 0x12
        /*006e*/ 	.short	(.L_24 - .L_23)
	.align		4
.L_23:
        /*0070*/ 	.word	index@(_Z64device_compute_1st_half_ls_flipped_dipole_shared_rotsym_nontroveiiiiPKiS0_S0_S0_S0_S0_PKdS2_S2_Pd)
        /*0074*/ 	.word	0x00000000


	//----- nvinfo : EIATTR_MIN_STACK_SIZE
	.align		4
.L_24:
        /*0078*/ 	.byte	0x04, 0x12
        /*007a*/ 	.short	(.L_26 - .L_25)
	.align		4
.L_25:
        /*007c*/ 	.word	index@(_Z63device_compute_1st_half_ls_flipped_dipole_shared_block_nontroveiiiiiPKiS0_S0_S0_iiiiiS0_PKdS2_S2_Pd)
        /*0080*/ 	.word	0x00000000


	//----- nvinfo : EIATTR_MIN_STACK_SIZE
	.align		4
.L_26:
        /*0084*/ 	.byte	0x04, 0x12
        /*0086*/ 	.short	(.L_28 - .L_27)
	.align		4
.L_27:
        /*0088*/ 	.word	index@(_Z57device_compute_1st_half_ls_flipped_dipole_shared_nontroveiiiiiPKiS0_S0_S0_iiS0_PKdS2_S2_Pd)
        /*008c*/ 	.word	0x00000000
.L_28:


//--------------------- .nv.compat                --------------------------
	.section	.nv.compat,"",@"SHT_CUDA_COMPAT_INFO"
	.align	4
        /*0000*/ 	.byte	0x02, 0x09, 0x00, 0x00, 0x02, 0x02, 0x01, 0x00, 0x02, 0x05, 0x05, 0x00, 0x03, 0x07, 0x01, 0x01
        /*0010*/ 	.byte	0x02, 0x03, 0x00, 0x00, 0x02, 0x06, 0x01, 0x00, 0x04, 0x0b, 0x08, 0x00, 0x01, 0x00, 0x00, 0x00
        /*0020*/ 	.byte	0x00, 0x00, 0x00, 0x00


//--------------------- .nv.info._Z21device_expand_vectorsiiiiiiPKiS0_S0_PKdS2_Pd --------------------------
	.section	.nv.info._Z21device_expand_vectorsiiiiiiPKiS0_S0_PKdS2_Pd,"",@"SHT_CUDA_INFO"
	.sectionflags	@""
	.align	4


	//----- nvinfo : EIATTR_CUDA_API_VERSION
	.align		4
        /*0000*/ 	.byte	0x04, 0x37
        /*0002*/ 	.short	(.L_30 - .L_29)
.L_29:
        /*0004*/ 	.word	0x00000082


	//----- nvinfo : EIATTR_KPARAM_INFO
	.align		4
.L_30:
        /*0008*/ 	.byte	0x04, 0x17
        /*000a*/ 	.short	(.L_32 - .L_31)
.L_31:
        /*000c*/ 	.word	0x00000000
        /*0010*/ 	.short	0x000b
        /*0012*/ 	.short	0x0040
        /*0014*/ 	.byte	0x00, 0xf5, 0x21, 0x00


	//----- nvinfo : EIATTR_KPARAM_INFO
	.align		4
.L_32:
        /*0018*/ 	.byte	0x04, 0x17
        /*001a*/ 	.short	(.L_34 - .L_33)
.L_33:
        /*001c*/ 	.word	0x00000000
        /*0020*/ 	.short	0x000a
        /*0022*/ 	.short	0x0038
        /*0024*/ 	.byte	0x00, 0xf5, 0x21, 0x00


	//----- nvinfo : EIATTR_KPARAM_INFO
	.align		4
.L_34:
        /*0028*/ 	.byte	0x04, 0x17
        /*002a*/ 	.short	(.L_36 - .L_35)
.L_35:
        /*002c*/ 	.word	0x00000000
        /*0030*/ 	.short	0x0009
        /*0032*/ 	.short	0x0030
        /*0034*/ 	.byte	0x00, 0xf5, 0x21, 0x00


	//----- nvinfo : EIATTR_KPARAM_INFO
	.align		4
.L_36:
        /*0038*/ 	.byte	0x04, 0x17
        /*003a*/ 	.short	(.L_38 - .L_37)
.L_37:
        /*003c*/ 	.word	0x00000000
        /*0040*/ 	.short	0x0008
        /*0042*/ 	.short	0x0028
        /*0044*/ 	.byte	0x00, 0xf5, 0x21, 0x00


	//----- nvinfo : EIATTR_KPARAM_INFO
	.align		4
.L_38:
        /*0048*/ 	.byte	0x04, 0x17
        /*004a*/ 	.short	(.L_40 - .L_39)
.L_39:
        /*004c*/ 	.word	0x00000000
        /*0050*/ 	.short	0x0007
        /*0052*/ 	.short	0x0020
        /*0054*/ 	.byte	0x00, 0xf5, 0x21, 0x00


	//----- nvinfo : EIATTR_KPARAM_INFO
	.align		4
.L_40:
        /*0058*/ 	.byte	0x04, 0x17
        /*005a*/ 	.short	(.L_42 - .L_41)
.L_41:
        /*005c*/ 	.word	0x00000000
        /*0060*/ 	.short	0x0006
        /*0062*/ 	.short	0x0018
        /*0064*/ 	.byte	0x00, 0xf5, 0x21, 0x00


	//----- nvinfo : EIATTR_KPARAM_INFO
	.align		4
.L_42:
        /*0068*/ 	.byte	0x04, 0x17
        /*006a*/ 	.short	(.L_44 - .L_43)
.L_43:
        /*006c*/ 	.word	0x00000000
        /*0070*/ 	.short	0x0005
        /*0072*/ 	.short	0x0014
        /*0074*/ 	.byte	0x00, 0xf0, 0x11, 0x00


	//----- nvinfo : EIATTR_KPARAM_INFO
	.align		4
.L_44:
        /*0078*/ 	.byte	0x04, 0x17
        /*007a*/ 	.short	(.L_46 - .L_45)
.L_45:
        /*007c*/ 	.word	0x00000000
        /*0080*/ 	.short	0x0004
        /*0082*/ 	.short	0x0010
        /*0084*/ 	.byte	0x00, 0xf0, 0x11, 0x00


	//----- nvinfo : EIATTR_KPARAM_INFO
	.align		4
.L_46:
        /*0088*/ 	.byte	0x04, 0x17
        /*008a*/ 	.short	(.L_48 - .L_47)
.L_47:
        /*008c*/ 	.word	0x00000000
        /*0090*/ 	.short	0x0003
        /*0092*/ 	.short	0x000c
        /*0094*/ 	.byte	0x00, 0xf0, 0x11, 0x00


	//----- nvinfo : EIATTR_KPARAM_INFO
	.align		4
.L_48:
        /*0098*/ 	.byte	0x04, 0x17
        /*009a*/ 	.short	(.L_50 - .L_49)
.L_49:
        /*009c*/ 	.word	0x00000000
        /*00a0*/ 	.short	0x0002
        /*00a2*/ 	.short	0x0008
        /*00a4*/ 	.byte	0x00, 0xf0, 0x11, 0x00


	//----- nvinfo : EIATTR_KPARAM_INFO
	.align		4
.L_50:
        /*00a8*/ 	.byte	0x04, 0x17
        /*00aa*/ 	.short	(.L_52 - .L_51)
.L_51:
        /*00ac*/ 	.word	0x00000000
        /*00b0*/ 	.short	0x0001
        /*00b2*/ 	.short	0x0004
        /*00b4*/ 	.byte	0x00, 0xf0, 0x11, 0x00


	//----- nvinfo : EIATTR_KPARAM_INFO
	.align		4
.L_52:
        /*00b8*/ 	.byte	0x04, 0x17
        /*00ba*/ 	.short	(.L_54 - .L_53)
.L_53:
        /*00bc*/ 	.word	0x00000000
        /*00c0*/ 	.short	0x0000
        /*00c2*/ 	.short	0x0000
        /*00c4*/ 	.byte	0x00, 0xf0, 0x11, 0x00


	//----- nvinfo : EIATTR_SPARSE_MMA_MASK
	.align		4
.L_54:
        /*00c8*/ 	.byte	0x03, 0x50
        /*00ca*/ 	.short	0x0000


	//----- nvinfo : EIATTR_MAXREG_COUNT
	.align		4
        /*00cc*/ 	.byte	0x03, 0x1b
        /*00ce*/ 	.short	0x00ff


	//----- nvinfo : EIATTR_MERCURY_ISA_VERSION
	.align		4
        /*00d0*/ 	.byte	0x03, 0x5f
        /*00d2*/ 	.short	0x0101


	//----- nvinfo : EIATTR_VRC_CTA_INIT_COUNT
	.align		4
        /*00d4*/ 	.byte	0x02, 0x4a
	.zero		1
	.zero		1


	//----- nvinfo : EIATTR_EXIT_INSTR_OFFSETS
	.align		4
        /*00d8*/ 	.byte	0x04, 0x1c
        /*00da*/ 	.short	(.L_56 - .L_55)


	//   ....[0]....
.L_55:
        /*00dc*/ 	.word	0x00000070


	//   ....[1]....
        /*00e0*/ 	.word	0x00000bb0


	//----- nvinfo : EIATTR_CRS_STACK_SIZE
	.align		4
.L_56:
        /*00e4*/ 	.byte	0x04, 0x1e
        /*00e6*/ 	.short	(.L_58 - .L_57)
.L_57:
        /*00e8*/ 	.word	0x00000000


	//----- nvinfo : EIATTR_CBANK_PARAM_SIZE
	.align		4
.L_58:
        /*00ec*/ 	.byte	0x03, 0x19
        /*00ee*/ 	.short	0x0048


	//----- nvinfo : EIATTR_PARAM_CBANK
	.align		4
        /*00f0*/ 	.byte	0x04, 0x0a
        /*00f2*/ 	.short	(.L_60 - .L_59)
	.align		4
.L_59:
        /*00f4*/ 	.word	index@(.nv.constant0._Z21device_expand_vectorsiiiiiiPKiS0_S0_PKdS2_Pd)
        /*00f8*/ 	.short	0x0380
        /*00fa*/ 	.short	0x0048


	//----- nvinfo : EIATTR_SW_WAR
	.align		4
.L_60:
        /*00fc*/ 	.byte	0x04, 0x36
        /*00fe*/ 	.short	(.L_62 - .L_61)
.L_61:
        /*0100*/ 	.word	0x00000008
.L_62:


//--------------------- .nv.info._Z64device_compute_1st_half_ls_flipped_dipole_shared_rotsym_nontroveiiiiPKiS0_S0_S0_S0_S0_PKdS2_S2_Pd --------------------------
	.section	.nv.info._Z64device_compute_1st_half_ls_flipped_dipole_shared_rotsym_nontroveiiiiPKiS0_S0_S0_S0_S0_PKdS2_S2_Pd,"",@"SHT_CUDA_INFO"
	.sectionflags	@""
	.align	4


	//----- nvinfo : EIATTR_CUDA_API_VERSION
	.align		4
        /*0000*/ 	.byte	0x04, 0x37
        /*0002*/ 	.short	(.L_64 - .L_63)
.L_63:
        /*0004*/ 	.word	0x00000082


	//----- nvinfo : EIATTR_KPARAM_INFO
	.align		4
.L_64:
        /*0008*/ 	.byte	0x04, 0x17
        /*000a*/ 	.short	(.L_66 - .L_65)
.L_65:
        /*000c*/ 	.word	0x00000000
        /*0010*/ 	.short	0x000d
        /*0012*/ 	.short	0x0058
        /*0014*/ 	.byte	0x00, 0xf5, 0x21, 0x00


	//----- nvinfo : EIATTR_KPARAM_INFO
	.align		4
.L_66:
        /*0018*/ 	.byte	0x04, 0x17
        /*001a*/ 	.short	(.L_68 - .L_67)
.L_67:
        /*001c*/ 	.word	0x00000000
        /*0020*/ 	.short	0x000c
        /*0022*/ 	.short	0x0050
        /*0024*/ 	.byte	0x00, 0xf5, 0x21, 0x00


	//----- nvinfo : EIATTR_KPARAM_INFO
	.align		4
.L_68:
        /*0028*/ 	.byte	0x04, 0x17
        /*002a*/ 	.short	(.L_70 - .L_69)
.L_69:
        /*002c*/ 	.word	0x00000000
        /*0030*/ 	.short	0x000b
        /*0032*/ 	.short	0x0048
        /*0034*/ 	.byte	0x00, 0xf5, 0x21, 0x00


	//----- nvinfo : EIATTR_KPARAM_INFO
	.align		4
.L_70:
        /*0038*/ 	.byte	0x04, 0x17
        /*003a*/ 	.short	(.L_72 - .L_71)
.L_71:
        /*003c*/ 	.word	0x00000000
        /*0040*/ 	.short	0x000a
        /*0042*/ 	.short	0x0040
        /*0044*/ 	.byte	0x00, 0xf5, 0x21, 0x00


	//----- nvinfo : EIATTR_KPARAM_INFO
	.align		4
.L_72:
        /*0048*/ 	.byte	0x04, 0x17
        /*004a*/ 	.short	(.L_74 - .L_73)
.L_73:
        /*004c*/ 	.word	0x00000000
        /*0050*/ 	.short	0x0009
        /*0052*/ 	.short	0x0038
        /*0054*/ 	.byte	0x00, 0xf5, 0x21, 0x00


	//----- nvinfo : EIATTR_KPARAM_INFO
	.align		4
.L_74:
        /*0058*/ 	.byte	0x04, 0x17
        /*005a*/ 	.short	(.L_76 - .L_75)
.L_75:
        /*005c*/ 	.word	0x00000000
        /*0060*/ 	.short	0x0008
        /*0062*/ 	.short	0x0030
        /*0064*/ 	.byte	0x00, 0xf5, 0x21, 0x00


	//----- nvinfo : EIATTR_KPARAM_INFO
	.align		4
.L_76:
        /*0068*/ 	.byte	0x04, 0x17
        /*006a*/ 	.short	(.L_78 - .L_77)
.L_77:
        /*006c*/ 	.word	0x00000000
        /*0070*/ 	.short	0x0007
        /*0072*/ 	.short	0x0028
        /*0074*/ 	.byte	0x00, 0xf5, 0x21, 0x00


	//----- nvinfo : EIATTR_KPARAM_INFO
	.align		4
.L_78:
        /*0078*/ 	.byte	0x04, 0x17
        /*007a*/ 	.short	(.L_80 - .L_79)
.L_79:
        /*007c*/ 	.word	0x00000000
        /*0080*/ 	.short	0x0006
        /*0082*/ 	.short	0x0020
        /*0084*/ 	.byte	0x00, 0xf5, 0x21, 0x00


	//----- nvinfo : EIATTR_KPARAM_INFO
	.align		4
.L_80:
        /*0088*/ 	.byte	0x04, 0x17
        /*008a*/ 	.short	(.L_82 - .L_81)
.L_81:
        /*008c*/ 	.word	0x00000000
        /*0090*/ 	.short	0x0005
        /*0092*/ 	.short	0x0018
        /*0094*/ 	.byte	0x00, 0xf5, 0x21, 0x00


	//----- nvinfo : EIATTR_KPARAM_INFO
	.align		4
.L_82:
        /*0098*/ 	.byte	0x04, 0x17
        /*009a*/ 	.short	(.L_84 - .L_83)
.L_83:
        /*009c*/ 	.word	0x00000000
        /*00a0*/ 	.short	0x0004
        /*00a2*/ 	.short	0x0010
        /*00a4*/ 	.byte	0x00, 0xf5, 0x21, 0x00


	//----- nvinfo : EIATTR_KPARAM_INFO
	.align		4
.L_84:
        /*00a8*/ 	.byte	0x04, 0x17
        /*00aa*/ 	.short	(.L_86 - .L_85)
.L_85:
        /*00ac*/ 	.word	0x00000000
        /*00b0*/ 	.short	0x0003
        /*00b2*/ 	.short	0x000c
        /*00b4*/ 	.byte	0x00, 0xf0, 0x11, 0x00


	//----- nvinfo : EIATTR_KPARAM_INFO
	.align		4
.L_86:
        /*00b8*/ 	.byte	0x04, 0x17
        /*00ba*/ 	.short	(.L_88 - .L_87)
.L_87:
        /*00bc*/ 	.word	0x00000000
        /*00c0*/ 	.short	0x0002
        /*00c2*/ 	.short	0x0008
        /*00c4*/ 	.byte	0x00, 0xf0, 0x11, 0x00


	//----- nvinfo : EIATTR_KPARAM_INFO
	.align		4
.L_88:
        /*00c8*/ 	.byte	0x04, 0x17
        /*00ca*/ 	.short	(.L_90 - .L_89)
.L_89:
        /*00cc*/ 	.word	0x00000000
        /*00d0*/ 	.short	0x0001
        /*00d2*/ 	.short	0x0004
        /*00d4*/ 	.byte	0x00, 0xf0, 0x11, 0x00


	//----- nvinfo : EIATTR_KPARAM_INFO
	.align		4
.L_90:
        /*00d8*/ 	.byte	0x04, 0x17
        /*00da*/ 	.short	(.L_92 - .L_91)
.L_91:
        /*00dc*/ 	.word	0x00000000
        /*00e0*/ 	.short	0x0000
        /*00e2*/ 	.short	0x0000
        /*00e4*/ 	.byte	0x00, 0xf0, 0x11, 0x00


	//----- nvinfo : EIATTR_SPARSE_MMA_MASK
	.align		4
.L_92:
        /*00e8*/ 	.byte	0x03, 0x50
        /*00ea*/ 	.short	0x0000


	//----- nvinfo : EIATTR_MAXREG_COUNT
	.align		4
        /*00ec*/ 	.byte	0x03, 0x1b
        /*00ee*/ 	.short	0x00ff


	//----- nvinfo : EIATTR_NUM_BARRIERS
	.align		4
        /*00f0*/ 	.byte	0x02, 0x4c
        /*00f2*/ 	.byte	0x01
	.zero		1


	//----- nvinfo : EIATTR_MERCURY_ISA_VERSION
	.align		4
        /*00f4*/ 	.byte	0x03, 0x5f
        /*00f6*/ 	.short	0x0101


	//----- nvinfo : EIATTR_VRC_CTA_INIT_COUNT
	.align		4
        /*00f8*/ 	.byte	0x02, 0x4a
	.zero		1
	.zero		1


	//----- nvinfo : EIATTR_EXIT_INSTR_OFFSETS
	.align		4
        /*00fc*/ 	.byte	0x04, 0x1c
        /*00fe*/ 	.short	(.L_94 - .L_93)


	//   ....[0]....
.L_93:
        /*0100*/ 	.word	0x000009d0


	//   ....[1]....
        /*0104*/ 	.word	0x00000a10


	//----- nvinfo : EIATTR_CRS_STACK_SIZE
	.align		4
.L_94:
        /*0108*/ 	.byte	0x04, 0x1e
        /*010a*/ 	.short	(.L_96 - .L_95)
.L_95:
        /*010c*/ 	.word	0x00000000


	//----- nvinfo : EIATTR_CBANK_PARAM_SIZE
	.align		4
.L_96:
        /*0110*/ 	.byte	0x03, 0x19
        /*0112*/ 	.short	0x0060


	//----- nvinfo : EIATTR_PARAM_CBANK
	.align		4
        /*0114*/ 	.byte	0x04, 0x0a
        /*0116*/ 	.short	(.L_98 - .L_97)
	.align		4
.L_97:
        /*0118*/ 	.word	index@(.nv.constant0._Z64device_compute_1st_half_ls_flipped_dipole_shared_rotsym_nontroveiiiiPKiS0_S0_S0_S0_S0_PKdS2_S2_Pd)
        /*011c*/ 	.short	0x0380
        /*011e*/ 	.short	0x0060


	//----- nvinfo : EIATTR_SW_WAR
	.align		4
.L_98:
        /*0120*/ 	.byte	0x04, 0x36
        /*0122*/ 	.short	(.L_100 - .L_99)
.L_99:
        /*0124*/ 	.word	0x00000008
.L_100:


//--------------------- .nv.info._Z63device_compute_1st_half_ls_flipped_dipole_shared_block_nontroveiiiiiPKiS0_S0_S0_iiiiiS0_PKdS2_S2_Pd --------------------------
	.section	.nv.info._Z63device_compute_1st_half_ls_flipped_dipole_shared_block_nontroveiiiiiPKiS0_S0_S0_iiiiiS0_PKdS2_S2_Pd,"",@"SHT_CUDA_INFO"
	.sectionflags	@""
	.align	4


	//----- nvinfo : EIATTR_CUDA_API_VERSION
	.align		4
        /*0000*/ 	.byte	0x04, 0x37
        /*0002*/ 	.short	(.L_102 - .L_101)
.L_101:
        /*0004*/ 	.word	0x00000082


	//----- nvinfo : EIATTR_KPARAM_INFO
	.align		4
.L_102:
        /*0008*/ 	.byte	0x04, 0x17
        /*000a*/ 	.short	(.L_104 - .L_103)
.L_103:
        /*000c*/ 	.word	0x00000000
        /*0010*/ 	.short	0x0012
        /*0012*/ 	.short	0x0070
        /*0014*/ 	.byte	0x00, 0xf5, 0x21, 0x00


	//----- nvinfo : EIATTR_KPARAM_INFO
	.align		4
.L_104:
        /*0018*/ 	.byte	0x04, 0x17
        /*001a*/ 	.short	(.L_106 - .L_105)
.L_105:
        /*001c*/ 	.word	0x00000000
        /*0020*/ 	.short	0x0011
        /*0022*/ 	.short	0x0068
        /*0024*/ 	.byte	0x00, 0xf5, 0x21, 0x00


	//----- nvinfo : EIATTR_KPARAM_INFO
	.align		4
.L_106:
        /*0028*/ 	.byte	0x04, 0x17
        /*002a*/ 	.short	(.L_108 - .L_107)
.L_107:
        /*002c*/ 	.word	0x00000000
        /*0030*/ 	.short	0x0010
        /*0032*/ 	.short	0x0060
        /*0034*/ 	.byte	0x00, 0xf5, 0x21, 0x00


	//----- nvinfo : EIATTR_KPARAM_INFO
	.align		4
.L_108:
        /*0038*/ 	.byte	0x04, 0x17
        /*003a*/ 	.short	(.L_110 - .L_109)
.L_109:
        /*003c*/ 	.word	0x00000000
        /*0040*/ 	.short	0x000f
        /*0042*/ 	.short	0x0058
        /*0044*/ 	.byte	0x00, 0xf5, 0x21, 0x00


	//----- nvinfo : EIATTR_KPARAM_INFO
	.align		4
.L_110:
        /*0048*/ 	.byte	0x04, 0x17
        /*004a*/ 	.short	(.L_112 - .L_111)
.L_111:
        /*004c*/ 	.word	0x00000000
        /*0050*/ 	.short	0x000e
        /*0052*/ 	.short	0x0050
        /*0054*/ 	.byte	0x00, 0xf5, 0x21, 0x00


	//----- nvinfo : EIATTR_KPARAM_INFO
	.align		4
.L_112:
        /*0058*/ 	.byte	0x04, 0x17
        /*005a*/ 	.short	(.L_114 - .L_113)
.L_113:
        /*005c*/ 	.word	0x00000000
        /*0060*/ 	.short	0x000d
        /*0062*/ 	.short	0x0048
        /*0064*/ 	.byte	0x00, 0xf0, 0x11, 0x00


	//----- nvinfo : EIATTR_KPARAM_INFO
	.align		4
.L_114:
        /*0068*/ 	.byte	0x04, 0x17
        /*006a*/ 	.short	(.L_116 - .L_115)
.L_115:
        /*006c*/ 	.word	0x00000000
        /*0070*/ 	.short	0x000c
        /*0072*/ 	.short	0x0044
        /*0074*/ 	.byte	0x00, 0xf0, 0x11, 0x00


	//----- nvinfo : EIATTR_KPARAM_INFO
	.align		4
.L_116:
        /*0078*/ 	.byte	0x04, 0x17
        /*007a*/ 	.short	(.L_118 - .L_117)
.L_117:
        /*007c*/ 	.word	0x00000000
        /*0080*/ 	.short	0x000b
        /*0082*/ 	.short	0x0040
        /*0084*/ 	.byte	0x00, 0xf0, 0x11, 0x00


	//----- nvinfo : EIATTR_KPARAM_INFO
	.align		4
.L_118:
        /*0088*/ 	.byte	0x04, 0x17
        /*008a*/ 	.short	(.L_120 - .L_119)
.L_119:
        /*008c*/ 	.word	0x00000000
        /*0090*/ 	.short	0x000a
        /*0092*/ 	.short	0x003c
        /*0094*/ 	.byte	0x00, 0xf0, 0x11, 0x00


	//----- nvinfo : EIATTR_KPARAM_INFO
	.align		4
.L_120:
        /*0098*/ 	.byte	0x04, 0x17
        /*009a*/ 	.short	(.L_122 - .L_121)
.L_121:
        /*009c*/ 	.word	0x00000000
        /*00a0*/ 	.short	0x0009
        /*00a2*/ 	.short	0x0038
        /*00a4*/ 	.byte	0x00, 0xf0, 0x11, 0x00


	//----- nvinfo : EIATTR_KPARAM_INFO
	.align		4
.L_122:
        /*00a8*/ 	.byte	0x04, 0x17
        /*00aa*/ 	.short	(.L_124 - .L_123)
.L_123:
        /*00ac*/ 	.word	0x00000000
        /*00b0*/ 	.short	0x0008
        /*00b2*/ 	.short	0x0030
        /*00b4*/ 	.byte	0x00, 0xf5, 0x21, 0x00


	//----- nvinfo : EIATTR_KPARAM_INFO
	.align		4
.L_124:
        /*00b8*/ 	.byte	0x04, 0x17
        /*00ba*/ 	.short	(.L_126 - .L_125)
.L_125:
        /*00bc*/ 	.word	0x00000000
        /*00c0*/ 	.short	0x0007
        /*00c2*/ 	.short	0x0028
        /*00c4*/ 	.byte	0x00, 0xf5, 0x21, 0x00


	//----- nvinfo : EIATTR_KPARAM_INFO
	.align		4
.L_126:
        /*00c8*/ 	.byte	0x04, 0x17
        /*00ca*/ 	.short	(.L_128 - .L_127)
.L_127:
        /*00cc*/ 	.word	0x00000000
        /*00d0*/ 	.short	0x0006
        /*00d2*/ 	.short	0x0020
        /*00d4*/ 	.byte	0x00, 0xf5, 0x21, 0x00


	//----- nvinfo : EIATTR_KPARAM_INFO
	.align		4
.L_128:
        /*00d8*/ 	.byte	0x04, 0x17
        /*00da*/ 	.short	(.L_130 - .L_129)
.L_129:
        /*00dc*/ 	.word	0x00000000
        /*00e0*/ 	.short	0x0005
        /*00e2*/ 	.short	0x0018
        /*00e4*/ 	.byte	0x00, 0xf5, 0x21, 0x00


	//----- nvinfo : EIATTR_KPARAM_INFO
	.align		4
.L_130:
        /*00e8*/ 	.byte	0x04, 0x17
        /*00ea*/ 	.short	(.L_132 - .L_131)
.L_131:
        /*00ec*/ 	.word	0x00000000
        /*00f0*/ 	.short	0x0004
        /*00f2*/ 	.short	0x0010
        /*00f4*/ 	.byte	0x00, 0xf0, 0x11, 0x00


	//----- nvinfo : EIATTR_KPARAM_INFO
	.align		4
.L_132:
        /*00f8*/ 	.byte	0x04, 0x17
        /*00fa*/ 	.short	(.L_134 - .L_133)
.L_133:
        /*00fc*/ 	.word	0x00000000
        /*0100*/ 	.short	0x0003
        /*0102*/ 	.short	0x000c
        /*0104*/ 	.byte	0x00, 0xf0, 0x11, 0x00


	//----- nvinfo : EIATTR_KPARAM_INFO
	.align		4
.L_134:
        /*0108*/ 	.byte	0x04, 0x17
        /*010a*/ 	.short	(.L_136 - .L_135)
.L_135:
        /*010c*/ 	.word	0x00000000
        /*0110*/ 	.short	0x0002
        /*0112*/ 	.short	0x0008
        /*0114*/ 	.byte	0x00, 0xf0, 0x11, 0x00


	//----- nvinfo : EIATTR_KPARAM_INFO
	.align		4
.L_136:
        /*0118*/ 	.byte	0x04, 0x17
        /*011a*/ 	.short	(.L_138 - .L_137)
.L_137:
        /*011c*/ 	.word	0x00000000
        /*0120*/ 	.short	0x0001
        /*0122*/ 	.short	0x0004
        /*0124*/ 	.byte	0x00, 0xf0, 0x11, 0x00


	//----- nvinfo : EIATTR_KPARAM_INFO
	.align		4
.L_138:
        /*0128*/ 	.byte	0x04, 0x17
        /*012a*/ 	.short	(.L_140 - .L_139)
.L_139:
        /*012c*/ 	.word	0x00000000
        /*0130*/ 	.short	0x0000
        /*0132*/ 	.short	0x0000
        /*0134*/ 	.byte	0x00, 0xf0, 0x11, 0x00


	//----- nvinfo : EIATTR_SPARSE_MMA_MASK
	.align		4
.L_140:
        /*0138*/ 	.byte	0x03, 0x50
        /*013a*/ 	.short	0x0000


	//----- nvinfo : EIATTR_MAXREG_COUNT
	.align		4
        /*013c*/ 	.byte	0x03, 0x1b
        /*013e*/ 	.short	0x00ff


	//----- nvinfo : EIATTR_NUM_BARRIERS
	.align		4
        /*0140*/ 	.byte	0x02, 0x4c
        /*0142*/ 	.byte	0x01
	.zero		1


	//----- nvinfo : EIATTR_MERCURY_ISA_VERSION
	.align		4
        /*0144*/ 	.byte	0x03, 0x5f
        /*0146*/ 	.short	0x0101


	//----- nvinfo : EIATTR_VRC_CTA_INIT_COUNT
	.align		4
        /*0148*/ 	.byte	0x02, 0x4a
	.zero		1
	.zero		1


	//----- nvinfo : EIATTR_EXIT_INSTR_OFFSETS
	.align		4
        /*014c*/ 	.byte	0x04, 0x1c
        /*014e*/ 	.short	(.L_142 - .L_141)


	//   ....[0]....
.L_141:
        /*0150*/ 	.word	0x000011d0


	//   ....[1]....
        /*0154*/ 	.word	0x000012b0


	//----- nvinfo : EIATTR_CRS_STACK_SIZE
	.align		4
.L_142:
        /*0158*/ 	.byte	0x04, 0x1e
        /*015a*/ 	.short	(.L_144 - .L_143)
.L_143:
        /*015c*/ 	.word	0x00000000


	//----- nvinfo : EIATTR_CBANK_PARAM_SIZE
	.align		4
.L_144:
        /*0160*/ 	.byte	0x03, 0x19
        /*0162*/ 	.short	0x0078


	//----- nvinfo : EIATTR_PARAM_CBANK
	.align		4
        /*0164*/ 	.byte	0x04, 0x0a
        /*0166*/ 	.short	(.L_146 - .L_145)
	.align		4
.L_145:
        /*0168*/ 	.word	index@(.nv.constant0._Z63device_compute_1st_half_ls_flipped_dipole_shared_block_nontroveiiiiiPKiS0_S0_S0_iiiiiS0_PKdS2_S2_Pd)
        /*016c*/ 	.short	0x0380
        /*016e*/ 	.short	0x0078


	//----- nvinfo : EIATTR_SW_WAR
	.align		4
.L_146:
        /*0170*/ 	.byte	0x04, 0x36
        /*0172*/ 	.short	(.L_148 - .L_147)
.L_147:
        /*0174*/ 	.word	0x00000008
.L_148:


//--------------------- .nv.info._Z57device_compute_1st_half_ls_flipped_dipole_shared_nontroveiiiiiPKiS0_S0_S0_iiS0_PKdS2_S2_Pd --------------------------
	.section	.nv.info._Z57device_compute_1st_half_ls_flipped_dipole_shared_nontroveiiiiiPKiS0_S0_S0_iiS0_PKdS2_S2_Pd,"",@"SHT_CUDA_INFO"
	.sectionflags	@""
	.align	4


	//----- nvinfo : EIATTR_CUDA_API_VERSION
	.align		4
        /*0000*/ 	.byte	0x04, 0x37
        /*0002*/ 	.short	(.L_150 - .L_149)
.L_149:
        /*0004*/ 	.word	0x00000082


	//----- nvinfo : EIATTR_KPARAM_INFO
	.align		4
.L_150:
        /*0008*/ 	.byte	0x04, 0x17
        /*000a*/ 	.short	(.L_152 - .L_151)
.L_151:
        /*000c*/ 	.word	0x00000000
        /*0010*/ 	.short	0x000f
        /*0012*/ 	.short	0x0060
        /*0014*/ 	.byte	0x00, 0xf5, 0x21, 0x00


	//----- nvinfo : EIATTR_KPARAM_INFO
	.align		4
.L_152:
        /*0018*/ 	.byte	0x04, 0x17
        /*001a*/ 	.short	(.L_154 - .L_153)
.L_153:
        /*001c*/ 	.word	0x00000000
        /*0020*/ 	.short	0x000e
        /*0022*/ 	.short	0x0058
        /*0024*/ 	.byte	0x00, 0xf5, 0x21, 0x00


	//----- nvinfo : EIATTR_KPARAM_INFO
	.align		4
.L_154:
        /*0028*/ 	.byte	0x04, 0x17
        /*002a*/ 	.short	(.L_156 - .L_155)
.L_155:
        /*002c*/ 	.word	0x00000000
        /*0030*/ 	.short	0x000d
        /*0032*/ 	.short	0x0050
        /*0034*/ 	.byte	0x00, 0xf5, 0x21, 0x00


	//----- nvinfo : EIATTR_KPARAM_INFO
	.align		4
.L_156:
        /*0038*/ 	.byte	0x04, 0x17
        /*003a*/ 	.short	(.L_158 - .L_157)
.L_157:
        /*003c*/ 	.word	0x00000000
        /*0040*/ 	.short	0x000c
        /*0042*/ 	.short	0x0048
        /*0044*/ 	.byte	0x00, 0xf5, 0x21, 0x00


	//----- nvinfo : EIATTR_KPARAM_INFO
	.align		4
.L_158:
        /*0048*/ 	.byte	0x04, 0x17
        /*004a*/ 	.short	(.L_160 - .L_159)
.L_159:
        /*004c*/ 	.word	0x00000000
        /*0050*/ 	.short	0x000b
        /*0052*/ 	.short	0x0040
        /*0054*/ 	.byte	0x00, 0xf5, 0x21, 0x00


	//----- nvinfo : EIATTR_KPARAM_INFO
	.align		4
.L_160:
        /*0058*/ 	.byte	0x04, 0x17
        /*005a*/ 	.short	(.L_162 - .L_161)
.L_161:
        /*005c*/ 	.word	0x00000000
        /*0060*/ 	.short	0x000a
        /*0062*/ 	.short	0x003c
        /*0064*/ 	.byte	0x00, 0xf0, 0x11, 0x00


	//----- nvinfo : EIATTR_KPARAM_INFO
	.align		4
.L_162:
        /*0068*/ 	.byte	0x04, 0x17
        /*006a*/ 	.short	(.L_164 - .L_163)
.L_163:
        /*006c*/ 	.word	0x00000000
        /*0070*/ 	.short	0x0009
        /*0072*/ 	.short	0x0038
        /*0074*/ 	.byte	0x00, 0xf0, 0x11, 0x00


	//----- nvinfo : EIATTR_KPARAM_INFO
	.align		4
.L_164:
        /*0078*/ 	.byte	0x04, 0x17
        /*007a*/ 	.short	(.L_166 - .L_165)
.L_165:
        /*007c*/ 	.word	0x00000000
        /*0080*/ 	.short	0x0008
        /*0082*/ 	.short	0x0030
        /*0084*/ 	.byte	0x00, 0xf5, 0x21, 0x00


	//----- nvinfo : EIATTR_KPARAM_INFO
	.align		4
.L_166:
        /*0088*/ 	.byte	0x04, 0x17
        /*008a*/ 	.short	(.L_168 - .L_167)
.L_167:
        /*008c*/ 	.word	0x00000000
        /*0090*/ 	.short	0x0007
        /*0092*/ 	.short	0x0028
        /*0094*/ 	.byte	0x00, 0xf5, 0x21, 0x00


	//----- nvinfo : EIATTR_KPARAM_INFO
	.align		4
.L_168:
        /*0098*/ 	.byte	0x04, 0x17
        /*009a*/ 	.short	(.L_170 - .L_169)
.L_169:
        /*009c*/ 	.word	0x00000000
        /*00a0*/ 	.short	0x0006
        /*00a2*/ 	.short	0x0020
        /*00a4*/ 	.byte	0x00, 0xf5, 0x21, 0x00


	//----- nvinfo : EIATTR_KPARAM_INFO
	.align		4
.L_170:
        /*00a8*/ 	.byte	0x04, 0x17
        /*00aa*/ 	.short	(.L_172 - .L_171)
.L_171:
        /*00ac*/ 	.word	0x00000000
        /*00b0*/ 	.short	0x0005
        /*00b2*/ 	.short	0x0018
        /*00b4*/ 	.byte	0x00, 0xf5, 0x21, 0x00


	//----- nvinfo : EIATTR_KPARAM_INFO
	.align		4
.L_172:
        /*00b8*/ 	.byte	0x04, 0x17
        /*00ba*/ 	.short	(.L_174 - .L_173)
.L_173:
        /*00bc*/ 	.word	0x00000000
        /*00c0*/ 	.short	0x0004
        /*00c2*/ 	.short	0x0010
        /*00c4*/ 	.byte	0x00, 0xf0, 0x11, 0x00


	//----- nvinfo : EIATTR_KPARAM_INFO
	.align		4
.L_174:
        /*00c8*/ 	.byte	0x04, 0x17
        /*00ca*/ 	.short	(.L_176 - .L_175)
.L_175:
        /*00cc*/ 	.word	0x00000000
        /*00d0*/ 	.short	0x0003
        /*00d2*/ 	.short	0x000c
        /*00d4*/ 	.byte	0x00, 0xf0, 0x11, 0x00


	//----- nvinfo : EIATTR_KPARAM_INFO
	.align		4
.L_176:
        /*00d8*/ 	.byte	0x04, 0x17
        /*00da*/ 	.short	(.L_178 - .L_177)
.L_177:
        /*00dc*/ 	.word	0x00000000
        /*00e0*/ 	.short	0x0002
        /*00e2*/ 	.short	0x0008
        /*00e4*/ 	.byte	0x00, 0xf0, 0x11, 0x00


	//----- nvinfo : EIATTR_KPARAM_INFO
	.align		4
.L_178:
        /*00e8*/ 	.byte	0x04, 0x17
        /*00ea*/ 	.short	(.L_180 - .L_179)
.L_179:
        /*00ec*/ 	.word	0x00000000
        /*00f0*/ 	.short	0x0001
        /*00f2*/ 	.short	0x0004
        /*00f4*/ 	.byte	0x00, 0xf0, 0x11, 0x00


	//----- nvinfo : EIATTR_KPARAM_INFO
	.align		4
.L_180:
        /*00f8*/ 	.byte	0x04, 0x17
        /*00fa*/ 	.short	(.L_182 - .L_181)
.L_181:
        /*00fc*/ 	.word	0x00000000
        /*0100*/ 	.short	0x0000
        /*0102*/ 	.short	0x0000
        /*0104*/ 	.byte	0x00, 0xf0, 0x11, 0x00


	//----- nvinfo : EIATTR_SPARSE_MMA_MASK
	.align		4
.L_182:
        /*0108*/ 	.byte	0x03, 0x50
        /*010a*/ 	.short	0x0000


	//----- nvinfo : EIATTR_MAXREG_COUNT
	.align		4
        /*010c*/ 	.byte	0x03, 0x1b
        /*010e*/ 	.short	0x00ff


	//----- nvinfo : EIATTR_NUM_BARRIERS
	.align		4
        /*0110*/ 	.byte	0x02, 0x4c
        /*0112*/ 	.byte	0x01
	.zero		1


	//----- nvinfo : EIATTR_MERCURY_ISA_VERSION
	.align		4
        /*0114*/ 	.byte	0x03, 0x5f
        /*0116*/ 	.short	0x0101


	//----- nvinfo : EIATTR_VRC_CTA_INIT_COUNT
	.align		4
        /*0118*/ 	.byte	0x02, 0x4a
	.zero		1
	.zero		1


	//----- nvinfo : EIATTR_EXIT_INSTR_OFFSETS
	.align		4
        /*011c*/ 	.byte	0x04, 0x1c
        /*011e*/ 	.short	(.L_184 - .L_183)


	//   ....[0]....
.L_183:
        /*0120*/ 	.word	0x00001130


	//   ....[1]....
        /*0124*/ 	.word	0x00001210


	//----- nvinfo : EIATTR_CRS_STACK_SIZE
	.align		4
.L_184:
        /*0128*/ 	.byte	0x04, 0x1e
        /*012a*/ 	.short	(.L_186 - .L_185)
.L_185:
        /*012c*/ 	.word	0x00000000


	//----- nvinfo : EIATTR_CBANK_PARAM_SIZE
	.align		4
.L_186:
        /*0130*/ 	.byte	0x03, 0x19
        /*0132*/ 	.short	0x0068


	//----- nvinfo : EIATTR_PARAM_CBANK
	.align		4
        /*0134*/ 	.byte	0x04, 0x0a
        /*0136*/ 	.short	(.L_188 - .L_187)
	.align		4
.L_187:
        /*0138*/ 	.word	index@(.nv.constant0._Z57device_compute_1st_half_ls_flipped_dipole_shared_nontroveiiiiiPKiS0_S0_S0_iiS0_PKdS2_S2_Pd)
        /*013c*/ 	.short	0x0380
        /*013e*/ 	.short	0x0068


	//----- nvinfo : EIATTR_SW_WAR
	.align		4
.L_188:
        /*0140*/ 	.byte	0x04, 0x36
        /*0142*/ 	.short	(.L_190 - .L_189)
.L_189:
        /*0144*/ 	.word	0x00000008
.L_190:


//--------------------- .nv.callgraph             --------------------------
	.section	.nv.callgraph,"",@"SHT_CUDA_CALLGRAPH"
	.align	4
	.sectionentsize	8
	.align		4
        /*0000*/ 	.word	0x00000000
	.align		4
        /*0004*/ 	.word	0xffffffff
	.align		4
        /*0008*/ 	.word	0x00000000
	.align		4
        /*000c*/ 	.word	0xfffffffe
	.align		4
        /*0010*/ 	.word	0x00000000
	.align		4
        /*0014*/ 	.word	0xfffffffd
	.align		4
        /*0018*/ 	.word	0x00000000
	.align		4
        /*001c*/ 	.word	0xfffffffc


//--------------------- .nv.constant3             --------------------------
	.section	.nv.constant3,"a",@progbits
	.align	4
.nv.constant3:
	.type		dip_stride_1,@object
	.size		dip_stride_1,(dip_stride_2 - dip_stride_1)
dip_stride_1:
	.zero		4
	.type		dip_stride_2,@object
	.size		dip_stride_2,(c_jmax - dip_stride_2)
dip_stride_2:
	.zero		4
	.type		c_jmax,@object
	.size		c_jmax,(g_symnrepres - c_jmax)
c_jmax:
	.zero		4
	.type		g_symnrepres,@object
	.size		g_symnrepres,(g_maxdegen - g_symnrepres)
g_symnrepres:
	.zero		4
	.type		g_maxdegen,@object
	.size		g_maxdegen,(.L_4 - g_maxdegen)
g_maxdegen:
	.zero		4
.L_4:


//--------------------- .text._Z21device_expand_vectorsiiiiiiPKiS0_S0_PKdS2_Pd --------------------------
	.section	.text._Z21device_expand_vectorsiiiiiiPKiS0_S0_PKdS2_Pd,"ax",@progbits
	.align	128
        .global         _Z21device_expand_vectorsiiiiiiPKiS0_S0_PKdS2_Pd
        .type           _Z21device_expand_vectorsiiiiiiPKiS0_S0_PKdS2_Pd,@function
        .size           _Z21device_expand_vectorsiiiiiiPKiS0_S0_PKdS2_Pd,(.L_x_55 - _Z21device_expand_vectorsiiiiiiPKiS0_S0_PKdS2_Pd)
        .other          _Z21device_expand_vectorsiiiiiiPKiS0_S0_PKdS2_Pd,@"STO_CUDA_ENTRY STV_DEFAULT"
_Z21device_expand_vectorsiiiiiiPKiS0_S0_PKdS2_Pd:
.text._Z21device_expand_vectorsiiiiiiPKiS0_S0_PKdS2_Pd:
[----:B------:R-:W-:Y:S01]  /*0000*/  LDC R1, c[0x0][0x37c] ;  /* 0x0000df00ff017b82 */ /* 0x000fe20000000800 */
[----:B------:R-:W0:Y:S07]  /*0010*/  S2R R0, SR_TID.X ;  /* 0x0000000000007919 */ /* 0x000e2e0000002100 */
[----:B------:R-:W0:Y:S01]  /*0020*/  S2UR UR4, SR_CTAID.X ;  /* 0x00000000000479c3 */ /* 0x000e220000002500 */
[----:B------:R-:W1:Y:S07]  /*0030*/  LDCU UR5, c[0x0][0x380] ;  /* 0x00007000ff0577ac */ /* 0x000e6e0008000800 */
[----:B------:R-:W0:Y:S02]  /*0040*/  LDC R3, c[0x0][0x360] ;  /* 0x0000d800ff037b82 */ /* 0x000e240000000800 */
[----:B0-----:R-:W-:-:S05]  /*0050*/  IMAD R0, R3, UR4, R0 ;  /* 0x0000000403007c24 */ /* 0x001fca000f8e0200 */
[----:B-1----:R-:W-:-:S13]  /*0060*/  ISETP.GE.AND P0, PT, R0, UR5, PT ;  /* 0x0000000500007c0c */ /* 0x002fda000bf06270 */
[----:B------:R-:W-:Y:S05]  /*0070*/  @P0 EXIT ;  /* 0x000000000000094d */ /* 0x000fea0003800000 */
[----:B------:R-:W0:Y:S01]  /*0080*/  LDC R2, c[0x0][0x384] ;  /* 0x0000e100ff027b82 */ /* 0x000e220000000800 */
[----:B------:R-:W1:Y:S01]  /*0090*/  LDCU UR4, c[0x0][0x370] ;  /* 0x00006e00ff0477ac */ /* 0x000e620008000800 */
[----:B------:R-:W0:Y:S01]  /*00a0*/  LDCU UR5, c[0x0][0x388] ;  /* 0x00007100ff0577ac */ /* 0x000e220008000800 */
[----:B------:R-:W2:Y:S01]  /*00b0*/  LDCU.64 UR6, c[0x0][0x358] ;  /* 0x00006b00ff0677ac */ /* 0x000ea20008000a00 */
[----:B-1----:R-:W-:Y:S02]  /*00c0*/  IMAD R3, R3, UR4, RZ ;  /* 0x0000000403037c24 */ /* 0x002fe4000f8e02ff */
[----:B0-2---:R-:W-:-:S07]  /*00d0*/  IMAD R2, R2, UR5, RZ ;  /* 0x0000000502027c24 */ /* 0x005fce000f8e02ff */
.L_x_9:
[----:B------:R-:W0:Y:S01]  /*00e0*/  LDC.64 R6, c[0x0][0x3a0] ;  /* 0x0000e800ff067b82 */ /* 0x000e220000000a00 */
[----:B------:R-:W1:Y:S07]  /*00f0*/  LDCU.64 UR4, c[0x0][0x398] ;  /* 0x00007300ff0477ac */ /* 0x000e6e0008000a00 */
[----:B------:R-:W2:Y:S01]  /*0100*/  LDC.64 R4, c[0x0][0x3a8] ;  /* 0x0000ea00ff047b82 */ /* 0x000ea20000000a00 */
[----:B0-----:R-:W-:-:S06]  /*0110*/  IMAD.WIDE R6, R0, 0x4, R6 ;  /* 0x0000000400067825 */ /* 0x001fcc00078e0206 */
[----:B------:R-:W2:Y:S02]  /*0120*/  LDG.E R7, desc[UR6][R6.64] ;  /* 0x0000000606077981 */ /* 0x000ea4000c1e1900 */
[----:B--2---:R-:W-:-:S06]  /*0130*/  IMAD.WIDE R4, R7, 0x4, R4 ;  /* 0x0000000407047825 */ /* 0x004fcc00078e0204 */
[----:B------:R-:W2:Y:S01]  /*0140*/  LDG.E R4, desc[UR6][R4.64+-0x4] ;  /* 0xfffffc0604047981 */ /* 0x000ea2000c1e1900 */
[----:B------:R-:W-:Y:S01]  /*0150*/  SHF.R.S32.HI R9, RZ, 0x1f, R7 ;  /* 0x0000001fff097819 */ /* 0x000fe20000011407 */
[----:B------:R-:W-:Y:S01]  /*0160*/  BSSY.RECONVERGENT B0, `(.L_x_0) ;  /* 0x000009d000007945 */ /* 0x000fe20003800200 */
[C---:B------:R-:W-:Y:S02]  /*0170*/  IADD3 R10, P0, PT, R2.reuse, R7, RZ ;  /* 0x00000007020a7210 */ /* 0x040fe40007f1e0ff */
[----:B------:R-:W-:Y:S02]  /*0180*/  CS2R R24, SRZ ;  /* 0x0000000000187805 */ /* 0x000fe4000001ff00 */
[----:B------:R-:W-:Y:S02]  /*0190*/  LEA.HI.X.SX32 R9, R2, R9, 0x1, P0 ;  /* 0x0000000902097211 */ /* 0x000fe400000f0eff */
[----:B-1----:R-:W-:-:S04]  /*01a0*/  LEA R8, P1, R10, UR4, 0x2 ;  /* 0x000000040a087c11 */ /* 0x002fc8000f8210ff */
[----:B------:R-:W-:Y:S02]  /*01b0*/  LEA.HI.X R9, R10, UR5, R9, 0x2, P1 ;  /* 0x000000050a097c11 */ /* 0x000fe400088f1409 */
[----:B--2---:R-:W-:-:S13]  /*01c0*/  ISETP.GE.AND P0, PT, R4, 0x1, PT ;  /* 0x000000010400780c */ /* 0x004fda0003f06270 */
[----:B-----5:R-:W-:Y:S05]  /*01d0*/  @!P0 BRA `(.L_x_1) ;  /* 0x0000000800548947 */ /* 0x020fea0003800000 */
[----:B------:R0:W5:Y:S01]  /*01e0*/  LDG.E R26, desc[UR6][R8.64+-0x4] ;  /* 0xfffffc06081a7981 */ /* 0x000162000c1e1900 */
[----:B------:R-:W-:Y:S01]  /*01f0*/  ISETP.GE.U32.AND P0, PT, R4, 0x10, PT ;  /* 0x000000100400780c */ /* 0x000fe20003f06070 */
[----:B------:R-:W-:Y:S01]  /*0200*/  BSSY.RECONVERGENT B1, `(.L_x_2) ;  /* 0x0000042000017945 */ /* 0x000fe20003800200 */
[----:B------:R-:W-:Y:S01]  /*0210*/  IMAD.MOV.U32 R27, RZ, RZ, RZ ;  /* 0x000000ffff1b7224 */ /* 0x000fe200078e00ff */
[----:B------:R-:W-:-:S10]  /*0220*/  CS2R R24, SRZ ;  /* 0x0000000000187805 */ /* 0x000fd4000001ff00 */
[----:B0-----:R-:W-:Y:S05]  /*0230*/  @!P0 BRA `(.L_x_3) ;  /* 0x0000000000f88947 */ /* 0x001fea0003800000 */
[----:B------:R-:W-:Y:S01]  /*0240*/  LOP3.LUT R27, R4, 0x7ffffff0, RZ, 0xc0, !PT ;  /* 0x7ffffff0041b7812 */ /* 0x000fe200078ec0ff */
[----:B------:R-:W-:Y:S01]  /*0250*/  BSSY.RECONVERGENT B2, `(.L_x_3) ;  /* 0x000003c000027945 */ /* 0x000fe20003800200 */
[----:B-----5:R-:W-:Y:S01]  /*0260*/  IMAD.MOV.U32 R5, RZ, RZ, R26 ;  /* 0x000000ffff057224 */ /* 0x020fe200078e001a */
[----:B------:R-:W-:Y:S02]  /*0270*/  CS2R R24, SRZ ;  /* 0x0000000000187805 */ /* 0x000fe4000001ff00 */
[----:B------:R-:W-:-:S07]  /*0280*/  IMAD.MOV R28, RZ, RZ, -R27 ;  /* 0x000000ffff1c7224 */ /* 0x000fce00078e0a1b */
.L_x_4:
[----:B------:R-:W0:Y:S08]  /*0290*/  LDC.64 R6, c[0x0][0x3b8] ;  /* 0x0000ee00ff067b82 */ /* 0x000e300000000a00 */
[----:B------:R-:W1:Y:S01]  /*02a0*/  LDC.64 R22, c[0x0][0x3b0] ;  /* 0x0000ec00ff167b82 */ /* 0x000e620000000a00 */
[----:B0-----:R-:W-:-:S05]  /*02b0*/  IMAD.WIDE R6, R5, 0x8, R6 ;  /* 0x0000000805067825 */ /* 0x001fca00078e0206 */
[----:B------:R-:W2:Y:S01]  /*02c0*/  LDG.E.64 R12, desc[UR6][R6.64] ;  /* 0x00000006060c7981 */ /* 0x000ea2000c1e1b00 */
[----:B-1----:R-:W-:-:S03]  /*02d0*/  IMAD.WIDE R22, R5, 0x8, R22 ;  /* 0x0000000805167825 */ /* 0x002fc600078e0216 */
[----:B------:R-:W3:Y:S04]  /*02e0*/  LDG.E.64 R10, desc[UR6][R6.64+0x8] ;  /* 0x00000806060a7981 */ /* 0x000ee8000c1e1b00 */
[----:B------:R-:W2:Y:S04]  /*02f0*/  LDG.E.64 R18, desc[UR6][R22.64] ;  /* 0x0000000616127981 */ /* 0x000ea8000c1e1b00 */
[----:B------:R-:W3:Y:S04]  /*0300*/  LDG.E.64 R16, desc[UR6][R22.64+0x8] ;  /* 0x0000080616107981 */ /* 0x000ee8000c1e1b00 */
[----:B------:R-:W4:Y:S04]  /*0310*/  LDG.E.64 R8, desc[UR6][R6.64+0x10] ;  /* 0x0000100606087981 */ /* 0x000f28000c1e1b00 */
[----:B------:R-:W4:Y:S04]  /*0320*/  LDG.E.64 R14, desc[UR6][R22.64+0x10] ;  /* 0x00001006160e7981 */ /* 0x000f28000c1e1b00 */
[----:B------:R-:W5:Y:S01]  /*0330*/  LDG.E.64 R20, desc[UR6][R22.64+0x18] ;  /* 0x0000180616147981 */ /* 0x000f62000c1e1b00 */
[----:B--2---:R-:W-:-:S03]  /*0340*/  DFMA R18, R12, R18, R24 ;  /* 0x000000120c12722b */ /* 0x004fc60000000018 */
[----:B------:R-:W5:Y:S04]  /*0350*/  LDG.E.64 R12, desc[UR6][R6.64+0x18] ;  /* 0x00001806060c7981 */ /* 0x000f68000c1e1b00 */
[----:B------:R-:W2:Y:S01]  /*0360*/  LDG.E.64 R24, desc[UR6][R22.64+0x78] ;  /* 0x0000780616187981 */ /* 0x000ea2000c1e1b00 */
[----:B---3--:R-:W-:-:S03]  /*0370*/  DFMA R16, R10, R16, R18 ;  /* 0x000000100a10722b */ /* 0x008fc60000000012 */
[----:B------:R-:W3:Y:S04]  /*0380*/  LDG.E.64 R10, desc[UR6][R6.64+0x20] ;  /* 0x00002006060a7981 */ /* 0x000ee8000c1e1b00 */
[----:B------:R-:W3:Y:S01]  /*0390*/  LDG.E.64 R18, desc[UR6][R22.64+0x20] ;  /* 0x0000200616127981 */ /* 0x000ee2000c1e1b00 */
[----:B----4-:R-:W-:-:S03]  /*03a0*/  DFMA R14, R8, R14, R16 ;  /* 0x0000000e080e722b */ /* 0x010fc60000000010 */
[----:B------:R-:W4:Y:S04]  /*03b0*/  LDG.E.64 R8, desc[UR6][R6.64+0x28] ;  /* 0x0000280606087981 */ /* 0x000f28000c1e1b00 */
[----:B------:R-:W4:Y:S01]  /*03c0*/  LDG.E.64 R16, desc[UR6][R22.64+0x28] ;  /* 0x0000280616107981 */ /* 0x000f22000c1e1b00 */
[----:B-----5:R-:W-:-:S03]  /*03d0*/  DFMA R20, R12, R20, R14 ;  /* 0x000000140c14722b */ /* 0x020fc6000000000e */
[----:B------:R-:W5:Y:S04]  /*03e0*/  LDG.E.64 R14, desc[UR6][R6.64+0x30] ;  /* 0x00003006060e7981 */ /* 0x000f68000c1e1b00 */
[----:B------:R-:W5:Y:S01]  /*03f0*/  LDG.E.64 R12, desc[UR6][R22.64+0x30] ;  /* 0x00003006160c7981 */ /* 0x000f62000c1e1b00 */
        /* <DEDUP_REMOVED lines=23> */
[----:B------:R-:W4:Y:S04]  /*0570*/  LDG.E.64 R10, desc[UR6][R22.64+0x70] ;  /* 0x00007006160a7981 */ /* 0x000f28000c1e1b00 */
[----:B------:R-:W2:Y:S01]  /*0580*/  LDG.E.64 R6, desc[UR6][R6.64+0x78] ;  /* 0x0000780606067981 */ /* 0x000ea2000c1e1b00 */
[----:B------:R-:W-:-:S04]  /*0590*/  IADD3 R28, PT, PT, R28, 0x10, RZ ;  /* 0x000000101c1c7810 */ /* 0x000fc80007ffe0ff */
[----:B------:R-:W-:Y:S01]  /*05a0*/  ISETP.NE.AND P0, PT, R28, RZ, PT ;  /* 0x000000ff1c00720c */ /* 0x000fe20003f05270 */
[----:B------:R-:W-:Y:S01]  /*05b0*/  VIADD R5, R5, 0x10 ;  /* 0x0000001005057836 */ /* 0x000fe20000000000 */
[----:B-----5:R-:W-:-:S08]  /*05c0*/  DFMA R16, R16, R18, R20 ;  /* 0x000000121010722b */ /* 0x020fd00000000014 */
[----:B---3--:R-:W-:-:S08]  /*05d0*/  DFMA R12, R12, R14, R16 ;  /* 0x0000000e0c0c722b */ /* 0x008fd00000000010 */
[----:B----4-:R-:W-:-:S08]  /*05e0*/  DFMA R8, R8, R10, R12 ;  /* 0x0000000a0808722b */ /* 0x010fd0000000000c */
[----:B--2---:R-:W-:Y:S01]  /*05f0*/  DFMA R24, R6, R24, R8 ;  /* 0x000000180618722b */ /* 0x004fe20000000008 */
[----:B------:R-:W-:Y:S10]  /*0600*/  @P0 BRA `(.L_x_4) ;  /* 0xfffffffc00200947 */ /* 0x000ff4000383ffff */
[----:B------:R-:W-:Y:S05]  /*0610*/  BSYNC.RECONVERGENT B2 ;  /* 0x0000000000027941 */ /* 0x000fea0003800200 */
.L_x_3:
[----:B------:R-:W-:Y:S05]  /*0620*/  BSYNC.RECONVERGENT B1 ;  /* 0x0000000000017941 */ /* 0x000fea0003800200 */
.L_x_2:
[----:B------:R-:W-:-:S13]  /*0630*/  LOP3.LUT P0, R5, R4, 0xf, RZ, 0xc0, !PT ;  /* 0x0000000f04057812 */ /* 0x000fda000780c0ff */
[----:B------:R-:W-:Y:S05]  /*0640*/  @!P0 BRA `(.L_x_1) ;  /* 0x0000000400388947 */ /* 0x000fea0003800000 */
[----:B------:R-:W-:Y:S01]  /*0650*/  ISETP.GE.U32.AND P0, PT, R5, 0x8, PT ;  /* 0x000000080500780c */ /* 0x000fe20003f06070 */
[----:B------:R-:W-:-:S12]  /*0660*/  BSSY.RECONVERGENT B1, `(.L_x_5) ;  /* 0x0000020000017945 */ /* 0x000fd80003800200 */
[----:B------:R-:W-:Y:S05]  /*0670*/  @!P0 BRA `(.L_x_6) ;  /* 0x0000000000788947 */ /* 0x000fea0003800000 */
[----:B------:R-:W0:Y:S01]  /*0680*/  LDC.64 R8, c[0x0][0x3b8] ;  /* 0x0000ee00ff087b82 */ /* 0x000e220000000a00 */
[----:B-----5:R-:W-:-:S07]  /*0690*/  IMAD.IADD R5, R26, 0x1, R27 ;  /* 0x000000011a057824 */ /* 0x020fce00078e021b */
        /* <DEDUP_REMOVED lines=9> */
[----:B------:R-:W4:Y:S04]  /*0730*/  LDG.E.64 R22, desc[UR6][R6.64+0x20] ;  /* 0x0000200606167981 */ /* 0x000f28000c1e1b00 */
[----:B------:R-:W4:Y:S01]  /*0740*/  LDG.E.64 R28, desc[UR6][R6.64+0x38] ;  /* 0x00003806061c7981 */ /* 0x000f22000c1e1b00 */
[----:B--2---:R-:W-:-:S03]  /*0750*/  DFMA R24, R12, R10, R24 ;  /* 0x0000000a0c18722b */ /* 0x004fc60000000018 */
[----:B------:R-:W2:Y:S04]  /*0760*/  LDG.E.64 R12, desc[UR6][R8.64+0x18] ;  /* 0x00001806080c7981 */ /* 0x000ea8000c1e1b00 */
[----:B------:R-:W2:Y:S01]  /*0770*/  LDG.E.64 R10, desc[UR6][R6.64+0x18] ;  /* 0x00001806060a7981 */ /* 0x000ea2000c1e1b00 */
[----:B---3--:R-:W-:-:S03]  /*0780*/  DFMA R18, R20, R18, R24 ;  /* 0x000000121412722b */ /* 0x008fc60000000018 */
[----:B------:R-:W3:Y:S04]  /*0790*/  LDG.E.64 R20, desc[UR6][R8.64+0x20] ;  /* 0x0000200608147981 */ /* 0x000ee8000c1e1b00 */
[----:B------:R-:W3:Y:S01]  /*07a0*/  LDG.E.64 R24, desc[UR6][R8.64+0x38] ;  /* 0x0000380608187981 */ /* 0x000ee2000c1e1b00 */
[----:B----4-:R-:W-:-:S03]  /*07b0*/  DFMA R14, R16, R14, R18 ;  /* 0x0000000e100e722b */ /* 0x010fc60000000012 */
[----:B------:R-:W4:Y:S04]  /*07c0*/  LDG.E.64 R16, desc[UR6][R8.64+0x28] ;  /* 0x0000280608107981 */ /* 0x000f28000c1e1b00 */
[----:B------:R-:W4:Y:S01]  /*07d0*/  LDG.E.64 R18, desc[UR6][R6.64+0x28] ;  /* 0x0000280606127981 */ /* 0x000f22000c1e1b00 */
[----:B--2---:R-:W-:-:S03]  /*07e0*/  DFMA R10, R12, R10, R14 ;  /* 0x0000000a0c0a722b */ /* 0x004fc6000000000e */
[----:B------:R-:W2:Y:S04]  /*07f0*/  LDG.E.64 R12, desc[UR6][R8.64+0x30] ;  /* 0x00003006080c7981 */ /* 0x000ea8000c1e1b00 */
[----:B------:R-:W2:Y:S01]  /*0800*/  LDG.E.64 R14, desc[UR6][R6.64+0x30] ;  /* 0x00003006060e7981 */ /* 0x000ea2000c1e1b00 */
[----:B---3--:R-:W-:-:S08]  /*0810*/  DFMA R10, R20, R22, R10 ;  /* 0x00000016140a722b */ /* 0x008fd0000000000a */
[----:B----4-:R-:W-:Y:S01]  /*0820*/  DFMA R10, R16, R18, R10 ;  /* 0x00000012100a722b */ /* 0x010fe2000000000a */
[----:B------:R-:W-:-:S07]  /*0830*/  IADD3 R27, PT, PT, R27, 0x8, RZ ;  /* 0x000000081b1b7810 */ /* 0x000fce0007ffe0ff */
[----:B--2---:R-:W-:-:S08]  /*0840*/  DFMA R10, R12, R14, R10 ;  /* 0x0000000e0c0a722b */ /* 0x004fd0000000000a */
[----:B------:R-:W-:-:S11]  /*0850*/  DFMA R24, R24, R28, R10 ;  /* 0x0000001c1818722b */ /* 0x000fd6000000000a */
.L_x_6:
[----:B------:R-:W-:Y:S05]  /*0860*/  BSYNC.RECONVERGENT B1 ;  /* 0x0000000000017941 */ /* 0x000fea0003800200 */
.L_x_5:
[----:B------:R-:W-:-:S13]  /*0870*/  LOP3.LUT P0, R5, R4, 0x7, RZ, 0xc0, !PT ;  /* 0x0000000704057812 */ /* 0x000fda000780c0ff */
[----:B------:R-:W-:Y:S05]  /*0880*/  @!P0 BRA `(.L_x_1) ;  /* 0x0000000000a88947 */ /* 0x000fea0003800000 */
[----:B------:R-:W-:Y:S01]  /*0890*/  ISETP.GE.U32.AND P0, PT, R5, 0x4, PT ;  /* 0x000000040500780c */ /* 0x000fe20003f06070 */
[----:B------:R-:W-:Y:S01]  /*08a0*/  BSSY.RECONVERGENT B1, `(.L_x_7) ;  /* 0x0000016000017945 */ /* 0x000fe20003800200 */
[----:B------:R-:W-:-:S04]  /*08b0*/  LOP3.LUT R28, R4, 0x3, RZ, 0xc0, !PT ;  /* 0x00000003041c7812 */ /* 0x000fc800078ec0ff */
[----:B------:R-:W-:-:S07]  /*08c0*/  ISETP.NE.AND P1, PT, R28, RZ, PT ;  /* 0x000000ff1c00720c */ /* 0x000fce0003f25270 */
[----:B------:R-:W-:Y:S06]  /*08d0*/  @!P0 BRA `(.L_x_8) ;  /* 0x0000000000488947 */ /* 0x000fec0003800000 */
[----:B------:R-:W0:Y:S01]  /*08e0*/  LDC.64 R20, c[0x0][0x3b8] ;  /* 0x0000ee00ff147b82 */ /* 0x000e220000000a00 */
[----:B-----5:R-:W-:-:S07]  /*08f0*/  IMAD.IADD R7, R26, 0x1, R27 ;  /* 0x000000011a077824 */ /* 0x020fce00078e021b */
[----:B------:R-:W1:Y:S01]  /*0900*/  LDC.64 R4, c[0x0][0x3b0] ;  /* 0x0000ec00ff047b82 */ /* 0x000e620000000a00 */
[----:B0-----:R-:W-:-:S05]  /*0910*/  IMAD.WIDE R20, R7, 0x8, R20 ;  /* 0x0000000807147825 */ /* 0x001fca00078e0214 */
[----:B------:R-:W2:Y:S01]  /*0920*/  LDG.E.64 R10, desc[UR6][R20.64+0x8] ;  /* 0x00000806140a7981 */ /* 0x000ea2000c1e1b00 */
[----:B-1----:R-:W-:-:S03]  /*0930*/  IMAD.WIDE R4, R7, 0x8, R4 ;  /* 0x0000000807047825 */ /* 0x002fc600078e0204 */
[----:B------:R-:W3:Y:S04]  /*0940*/  LDG.E.64 R14, desc[UR6][R20.64+0x10] ;  /* 0x00001006140e7981 */ /* 0x000ee8000c1e1b00 */
[----:B------:R-:W4:Y:S04]  /*0950*/  LDG.E.64 R6, desc[UR6][R20.64] ;  /* 0x0000000614067981 */ /* 0x000f28000c1e1b00 */
[----:B------:R-:W4:Y:S04]  /*0960*/  LDG.E.64 R8, desc[UR6][R4.64] ;  /* 0x0000000604087981 */ /* 0x000f28000c1e1b00 */
[----:B------:R-:W2:Y:S04]  /*0970*/  LDG.E.64 R12, desc[UR6][R4.64+0x8] ;  /* 0x00000806040c7981 */ /* 0x000ea8000c1e1b00 */
[----:B------:R-:W3:Y:S04]  /*0980*/  LDG.E.64 R16, desc[UR6][R4.64+0x10] ;  /* 0x0000100604107981 */ /* 0x000ee8000c1e1b00 */
[----:B------:R-:W3:Y:S04]  /*0990*/  LDG.E.64 R18, desc[UR6][R20.64+0x18] ;  /* 0x0000180614127981 */ /* 0x000ee8000c1e1b00 */
[----:B------:R-:W3:Y:S01]  /*09a0*/  LDG.E.64 R22, desc[UR6][R4.64+0x18] ;  /* 0x0000180604167981 */ /* 0x000ee2000c1e1b00 */
[----:B------:R-:W-:Y:S01]  /*09b0*/  VIADD R27, R27, 0x4 ;  /* 0x000000041b1b7836 */ /* 0x000fe20000000000 */
[----:B----4-:R-:W-:-:S08]  /*09c0*/  DFMA R6, R6, R8, R24 ;  /* 0x000000080606722b */ /* 0x010fd00000000018 */
[----:B--2---:R-:W-:-:S08]  /*09d0*/  DFMA R6, R10, R12, R6 ;  /* 0x0000000c0a06722b */ /* 0x004fd00000000006 */
[----:B---3--:R-:W-:-:S08]  /*09e0*/  DFMA R6, R14, R16, R6 ;  /* 0x000000100e06722b */ /* 0x008fd00000000006 */
[----:B------:R-:W-:-:S11]  /*09f0*/  DFMA R24, R18, R22, R6 ;  /* 0x000000161218722b */ /* 0x000fd60000000006 */
.L_x_8:
[----:B------:R-:W-:Y:S05]  /*0a00*/  BSYNC.RECONVERGENT B1 ;  /* 0x0000000000017941 */ /* 0x000fea0003800200 */
.L_x_7:
[----:B------:R-:W-:Y:S05]  /*0a10*/  @!P1 BRA `(.L_x_1) ;  /* 0x0000000000449947 */ /* 0x000fea0003800000 */
[----:B------:R-:W0:Y:S01]  /*0a20*/  LDC.64 R12, c[0x0][0x3b8] ;  /* 0x0000ee00ff0c7b82 */ /* 0x000e220000000a00 */
[----:B-----5:R-:W-:-:S07]  /*0a30*/  IADD3 R27, PT, PT, R26, R27, RZ ;  /* 0x0000001b1a1b7210 */ /* 0x020fce0007ffe0ff */
[----:B------:R-:W1:Y:S01]  /*0a40*/  LDC.64 R14, c[0x0][0x3b0] ;  /* 0x0000ec00ff0e7b82 */ /* 0x000e620000000a00 */
[----:B0-----:R-:W-:-:S05]  /*0a50*/  IMAD.WIDE R12, R27, 0x8, R12 ;  /* 0x000000081b0c7825 */ /* 0x001fca00078e020c */
[----:B------:R-:W2:Y:S01]  /*0a60*/  LDG.E.64 R4, desc[UR6][R12.64] ;  /* 0x000000060c047981 */ /* 0x000ea2000c1e1b00 */
[----:B-1----:R-:W-:-:S05]  /*0a70*/  IMAD.WIDE R14, R27, 0x8, R14 ;  /* 0x000000081b0e7825 */ /* 0x002fca00078e020e */
[----:B------:R-:W2:Y:S01]  /*0a80*/  LDG.E.64 R6, desc[UR6][R14.64] ;  /* 0x000000060e067981 */ /* 0x000ea2000c1e1b00 */
[----:B------:R-:W-:Y:S01]  /*0a90*/  ISETP.NE.AND P0, PT, R28, 0x1, PT ;  /* 0x000000011c00780c */ /* 0x000fe20003f05270 */
[----:B--2---:R-:W-:-:S12]  /*0aa0*/  DFMA R24, R4, R6, R24 ;  /* 0x000000060418722b */ /* 0x004fd80000000018 */
[----:B------:R-:W-:Y:S05]  /*0ab0*/  @!P0 BRA `(.L_x_1) ;  /* 0x00000000001c8947 */ /* 0x000fea0003800000 */
[----:B------:R-:W-:Y:S01]  /*0ac0*/  ISETP.NE.AND P0, PT, R28, 0x2, PT ;  /* 0x000000021c00780c */ /* 0x000fe20003f05270 */
[----:B------:R-:W2:Y:S04]  /*0ad0*/  LDG.E.64 R4, desc[UR6][R12.64+0x8] ;  /* 0x000008060c047981 */ /* 0x000ea8000c1e1b00 */
[----:B------:R-:W2:Y:S08]  /*0ae0*/  LDG.E.64 R6, desc[UR6][R14.64+0x8] ;  /* 0x000008060e067981 */ /* 0x000eb0000c1e1b00 */
[----:B------:R-:W3:Y:S04]  /*0af0*/  @P0 LDG.E.64 R8, desc[UR6][R12.64+0x10] ;  /* 0x000010060c080981 */ /* 0x000ee8000c1e1b00 */
[----:B------:R-:W3:Y:S01]  /*0b00*/  @P0 LDG.E.64 R10, desc[UR6][R14.64+0x10] ;  /* 0x000010060e0a0981 */ /* 0x000ee2000c1e1b00 */
[----:B--2---:R-:W-:-:S08]  /*0b10*/  DFMA R24, R4, R6, R24 ;  /* 0x000000060418722b */ /* 0x004fd00000000018 */
[----:B---3--:R-:W-:-:S11]  /*0b20*/  @P0 DFMA R24, R8, R10, R24 ;  /* 0x0000000a0818022b */ /* 0x008fd60000000018 */
.L_x_1:
[----:B------:R-:W-:Y:S05]  /*0b30*/  BSYNC.RECONVERGENT B0 ;  /* 0x0000000000007941 */ /* 0x000fea0003800200 */
.L_x_0:
[----:B------:R-:W0:Y:S01]  /*0b40*/  LDC.64 R4, c[0x0][0x3c0] ;  /* 0x0000f000ff047b82 */ /* 0x000e220000000a00 */
[----:B------:R-:W1:Y:S01]  /*0b50*/  LDCU UR4, c[0x0][0x380] ;  /* 0x00007000ff0477ac */ /* 0x000e620008000800 */
[----:B0-----:R-:W-:-:S04]  /*0b60*/  IMAD.WIDE R4, R0, 0x8, R4 ;  /* 0x0000000800047825 */ /* 0x001fc800078e0204 */
[----:B------:R-:W-:Y:S01]  /*0b70*/  IMAD.IADD R0, R3, 0x1, R0 ;  /* 0x0000000103007824 */ /* 0x000fe200078e0200 */
[----:B------:R0:W-:Y:S04]  /*0b80*/  STG.E.64 desc[UR6][R4.64], R24 ;  /* 0x0000001804007986 */ /* 0x0001e8000c101b06 */
[----:B-1----:R-:W-:-:S13]  /*0b90*/  ISETP.GE.AND P0, PT, R0, UR4, PT ;  /* 0x0000000400007c0c */ /* 0x002fda000bf06270 */
[----:B0-----:R-:W-:Y:S05]  /*0ba0*/  @!P0 BRA `(.L_x_9) ;  /* 0xfffffff4004c8947 */ /* 0x001fea000383ffff */
[----:B------:R-:W-:Y:S05]  /*0bb0*/  EXIT ;  /* 0x000000000000794d */ /* 0x000fea0003800000 */
.L_x_10:
[----:B------:R-:W-:-:S00]  /*0bc0*/  BRA `(.L_x_10) ;  /* 0xfffffffc00fc7947 */ /* 0x000fc0000383ffff */
[----:B------:R-:W-:-:S00]  /*0bd0*/  NOP ;  /* 0x0000000000007918 */ /* 0x000fc00000000000 */
        /* <DEDUP_REMOVED lines=10> */
.L_x_55:


//--------------------- .text._Z64device_compute_1st_half_ls_flipped_dipole_shared_rotsym_nontroveiiiiPKiS0_S0_S0_S0_S0_PKdS2_S2_Pd --------------------------
	.section	.text._Z64device_compute_1st_half_ls_flipped_dipole_shared_rotsym_nontroveiiiiPKiS0_S0_S0_S0_S0_PKdS2_S2_Pd,"ax",@progbits
	.align	128
        .global         _Z64device_compute_1st_half_ls_flipped_dipole_shared_rotsym_nontroveiiiiPKiS0_S0_S0_S0_S0_PKdS2_S2_Pd
        .type           _Z64device_compute_1st_half_ls_flipped_dipole_shared_rotsym_nontroveiiiiPKiS0_S0_S0_S0_S0_PKdS2_S2_Pd,@function
        .size           _Z64device_compute_1st_half_ls_flipped_dipole_shared_rotsym_nontroveiiiiPKiS0_S0_S0_S0_S0_PKdS2_S2_Pd,(.L_x_56 - _Z64device_compute_1st_half_ls_flipped_dipole_shared_rotsym_nontroveiiiiPKiS0_S0_S0_S0_S0_PKdS2_S2_Pd)
        .other          _Z64device_compute_1st_half_ls_flipped_dipole_shared_rotsym_nontroveiiiiPKiS0_S0_S0_S0_S0_PKdS2_S2_Pd,@"STO_CUDA_ENTRY STV_DEFAULT"
_Z64device_compute_1st_half_ls_flipped_dipole_shared_rotsym_nontroveiiiiPKiS0_S0_S0_S0_S0_PKdS2_S2_Pd:
.text._Z64device_compute_1st_half_ls_flipped_dipole_shared_rotsym_nontroveiiiiPKiS0_S0_S0_S0_S0_PKdS2_S2_Pd:
[----:B------:R-:W-:Y:S01]  /*0000*/  LDC R1, c[0x0][0x37c] ;  /* 0x0000df00ff017b82 */ /* 0x000fe20000000800 */
[----:B------:R-:W0:Y:S07]  /*0010*/  S2R R0, SR_TID.X ;  /* 0x0000000000007919 */ /* 0x000e2e0000002100 */
[----:B------:R-:W0:Y:S01]  /*0020*/  S2UR UR4, SR_CTAID.X ;  /* 0x00000000000479c3 */ /* 0x000e220000002500 */
[----:B------:R-:W1:Y:S01]  /*0030*/  LDCU UR5, c[0x0][0x380] ;  /* 0x00007000ff0577ac */ /* 0x000e620008000800 */
[----:B------:R-:W-:Y:S01]  /*0040*/  BSSY.RECONVERGENT B0, `(.L_x_11) ;  /* 0x0000012000007945 */ /* 0x000fe20003800200 */
[----:B------:R-:W2:Y:S05]  /*0050*/  LDCU.64 UR12, c[0x0][0x358] ;  /* 0x00006b00ff0c77ac */ /* 0x000eaa0008000a00 */
[----:B------:R-:W0:Y:S02]  /*0060*/  LDC R3, c[0x0][0x360] ;  /* 0x0000d800ff037b82 */ /* 0x000e240000000800 */
[----:B0-----:R-:W-:-:S05]  /*0070*/  IMAD R2, R3, UR4, R0 ;  /* 0x0000000403027c24 */ /* 0x001fca000f8e0200 */
[----:B-1----:R-:W-:-:S13]  /*0080*/  ISETP.GE.AND P0, PT, R2, UR5, PT ;  /* 0x0000000502007c0c */ /* 0x002fda000bf06270 */
[----:B--2---:R-:W-:Y:S05]  /*0090*/  @P0 BRA `(.L_x_12) ;  /* 0x0000000000300947 */ /* 0x004fea0003800000 */
[----:B------:R-:W0:Y:S08]  /*00a0*/  LDC.64 R8, c[0x0][0x398] ;  /* 0x0000e600ff087b82 */ /* 0x000e300000000a00 */
[----:B------:R-:W1:Y:S08]  /*00b0*/  LDC.64 R6, c[0x0][0x3b8] ;  /* 0x0000ee00ff067b82 */ /* 0x000e700000000a00 */
[----:B------:R-:W2:Y:S01]  /*00c0*/  LDC.64 R10, c[0x0][0x3a8] ;  /* 0x0000ea00ff0a7b82 */ /* 0x000ea20000000a00 */
[----:B0-----:R-:W-:-:S06]  /*00d0*/  IMAD.WIDE R8, R2, 0x4, R8 ;  /* 0x0000000402087825 */ /* 0x001fcc00078e0208 */
[----:B------:R-:W3:Y:S01]  /*00e0*/  LDG.E R8, desc[UR12][R8.64] ;  /* 0x0000000c08087981 */ /* 0x000ee2000c1e1900 */
[----:B-1----:R-:W-:-:S05]  /*00f0*/  IMAD.WIDE R6, R2, 0x4, R6 ;  /* 0x0000000402067825 */ /* 0x002fca00078e0206 */
[----:B------:R-:W4:Y:S01]  /*0100*/  LDG.E R3, desc[UR12][R6.64] ;  /* 0x0000000c06037981 */ /* 0x000f22000c1e1900 */
[----:B--2---:R-:W-:-:S05]  /*0110*/  IMAD.WIDE R10, R2, 0x4, R10 ;  /* 0x00000004020a7825 */ /* 0x004fca00078e020a */
[----:B------:R-:W2:Y:S01]  /*0120*/  LDG.E R4, desc[UR12][R10.64] ;  /* 0x0000000c0a047981 */ /* 0x000ea2000c1e1900 */
[----:B---3--:R-:W-:Y:S02]  /*0130*/  IADD3 R5, PT, PT, R8, -0x1, RZ ;  /* 0xffffffff08057810 */ /* 0x008fe40007ffe0ff */
[----:B----4-:R-:W-:Y:S02]  /*0140*/  IADD3 R3, PT, PT, R3, -0x1, RZ ;  /* 0xffffffff03037810 */ /* 0x010fe40007ffe0ff */
[----:B--2---:R-:W-:-:S07]  /*0150*/  IADD3 R4, PT, PT, R4, -0x1, RZ ;  /* 0xffffffff04047810 */ /* 0x004fce0007ffe0ff */
.L_x_12:
[----:B------:R-:W-:Y:S05]  /*0160*/  BSYNC.RECONVERGENT B0 ;  /* 0x0000000000007941 */ /* 0x000fea0003800200 */
.L_x_11:
[----:B------:R-:W0:Y:S01]  /*0170*/  LDCU UR4, c[0x0][0x384] ;  /* 0x00007080ff0477ac */ /* 0x000e220008000800 */
[----:B------:R-:W-:Y:S01]  /*0180*/  CS2R R6, SRZ ;  /* 0x0000000000067805 */ /* 0x000fe2000001ff00 */
[----:B0-----:R-:W-:-:S09]  /*0190*/  UISETP.GE.AND UP0, UPT, UR4, 0x1, UPT ;  /* 0x000000010400788c */ /* 0x001fd2000bf06270 */
[----:B------:R-:W-:Y:S05]  /*01a0*/  BRA.U !UP0, `(.L_x_13) ;  /* 0x0000000908007547 */ /* 0x000fea000b800000 */
[----:B------:R-:W0:Y:S01]  /*01b0*/  S2UR UR5, SR_CgaCtaId ;  /* 0x00000000000579c3 */ /* 0x000e220000008800 */
[----:B------:R-:W1:Y:S01]  /*01c0*/  LDCU.64 UR8, c[0x0][0x388] ;  /* 0x00007100ff0877ac */ /* 0x000e620008000a00 */
[----:B------:R-:W-:Y:S01]  /*01d0*/  CS2R R6, SRZ ;  /* 0x0000000000067805 */ /* 0x000fe2000001ff00 */
[----:B------:R-:W-:Y:S02]  /*01e0*/  UMOV UR4, 0x400 ;  /* 0x0000040000047882 */ /* 0x000fe40000000000 */
[----:B------:R-:W-:Y:S01]  /*01f0*/  UIADD3 UR4, UPT, UPT, UR4, 0x400, URZ ;  /* 0x0000040004047890 */ /* 0x000fe2000fffe0ff */
[----:B-1----:R-:W-:Y:S01]  /*0200*/  IMAD R5, R5, UR8, RZ ;  /* 0x0000000805057c24 */ /* 0x002fe2000f8e02ff */
[----:B------:R-:W-:Y:S02]  /*0210*/  UIMAD UR6, UR8, UR9, URZ ;  /* 0x00000009080672a4 */ /* 0x000fe4000f8e02ff */
[----:B0-----:R-:W-:-:S06]  /*0220*/  ULEA UR4, UR5, UR4, 0x18 ;  /* 0x0000000405047291 */ /* 0x001fcc000f8ec0ff */
[----:B------:R-:W-:Y:S01]  /*0230*/  LEA R26, R0, UR4, 0x2 ;  /* 0x00000004001a7c11 */ /* 0x000fe2000f8e10ff */
[----:B------:R-:W-:-:S06]  /*0240*/  UMOV UR4, URZ ;  /* 0x000000ff00047c82 */ /* 0x000fcc0008000000 */
.L_x_21:
[----:B------:R-:W0:Y:S01]  /*0250*/  LDCU UR5, c[0x0][0x384] ;  /* 0x00007080ff0577ac */ /* 0x000e220008000800 */
[----:B------:R-:W-:Y:S01]  /*0260*/  MOV R9, 0xffffffff ;  /* 0xffffffff00097802 */ /* 0x000fe20000000f00 */
[----:B------:R-:W-:Y:S01]  /*0270*/  BSSY.RECONVERGENT B0, `(.L_x_14) ;  /* 0x0000024000007945 */ /* 0x000fe20003800200 */
[----:B------:R-:W-:Y:S01]  /*0280*/  IADD3 R17, PT, PT, R0, UR4, RZ ;  /* 0x0000000400117c10 */ /* 0x000fe2000fffe0ff */
[----:B------:R-:W-:Y:S02]  /*0290*/  UIADD3 UR4, UPT, UPT, UR4, 0x80, URZ ;  /* 0x0000008004047890 */ /* 0x000fe4000fffe0ff */
[----:B------:R1:W-:Y:S01]  /*02a0*/  STS [R26], R9 ;  /* 0x000000091a007388 */ /* 0x0003e20000000800 */
[----:B0-----:R-:W-:Y:S01]  /*02b0*/  ISETP.GE.AND P0, PT, R17, UR5, PT ;  /* 0x0000000511007c0c */ /* 0x001fe2000bf06270 */
[----:B------:R-:W-:-:S12]  /*02c0*/  UISETP.GE.AND UP0, UPT, UR4, UR5, UPT ;  /* 0x000000050400728c */ /* 0x000fd8000bf06270 */
[----:B-1--4-:R-:W-:Y:S05]  /*02d0*/  @P0 BRA `(.L_x_15) ;  /* 0x0000000000740947 */ /* 0x012fea0003800000 */
[----:B------:R-:W0:Y:S08]  /*02e0*/  LDC.64 R10, c[0x0][0x3b0] ;  /* 0x0000ec00ff0a7b82 */ /* 0x000e300000000a00 */
[----:B------:R-:W1:Y:S08]  /*02f0*/  LDC.64 R12, c[0x0][0x390] ;  /* 0x0000e400ff0c7b82 */ /* 0x000e700000000a00 */
[----:B------:R-:W2:Y:S08]  /*0300*/  LDC.64 R14, c[0x0][0x3a0] ;  /* 0x0000e800ff0e7b82 */ /* 0x000eb00000000a00 */
[----:B------:R-:W3:Y:S01]  /*0310*/  LDC.64 R8, c[0x0][0x3d0] ;  /* 0x0000f400ff087b82 */ /* 0x000ee20000000a00 */
[----:B0-----:R-:W-:-:S06]  /*0320*/  IMAD.WIDE.U32 R10, R17, 0x4, R10 ;  /* 0x00000004110a7825 */ /* 0x001fcc00078e000a */
[----:B------:R-:W4:Y:S01]  /*0330*/  LDG.E R10, desc[UR12][R10.64] ;  /* 0x0000000c0a0a7981 */ /* 0x000f22000c1e1900 */
[----:B-1----:R-:W-:-:S06]  /*0340*/  IMAD.WIDE.U32 R12, R17, 0x4, R12 ;  /* 0x00000004110c7825 */ /* 0x002fcc00078e000c */
[----:B------:R0:W5:Y:S01]  /*0350*/  LDG.E R12, desc[UR12][R12.64] ;  /* 0x0000000c0c0c7981 */ /* 0x000162000c1e1900 */
[----:B--2---:R-:W-:-:S06]  /*0360*/  IMAD.WIDE.U32 R14, R17, 0x4, R14 ;  /* 0x00000004110e7825 */ /* 0x004fcc00078e000e */
[----:B------:R1:W2:Y:S01]  /*0370*/  LDG.E R14, desc[UR12][R14.64] ;  /* 0x0000000c0e0e7981 */ /* 0x0002a2000c1e1900 */
[----:B---3--:R-:W-:-:S06]  /*0380*/  IMAD.WIDE.U32 R8, R17, 0x8, R8 ;  /* 0x0000000811087825 */ /* 0x008fcc00078e0008 */
[----:B------:R-:W3:Y:S01]  /*0390*/  LDG.E.64 R8, desc[UR12][R8.64] ;  /* 0x0000000c08087981 */ /* 0x000ee2000c1e1b00 */
[----:B------:R-:W0:Y:S01]  /*03a0*/  S2UR UR9, SR_CgaCtaId ;  /* 0x00000000000979c3 */ /* 0x000e220000008800 */
[----:B------:R-:W-:Y:S02]  /*03b0*/  UMOV UR8, 0x400 ;  /* 0x0000040000087882 */ /* 0x000fe40000000000 */
[----:B------:R-:W-:Y:S02]  /*03c0*/  UIADD3 UR5, UPT, UPT, UR8, 0x600, URZ ;  /* 0x0000060008057890 */ /* 0x000fe4000fffe0ff */
[----:B------:R-:W-:Y:S02]  /*03d0*/  UIADD3 UR7, UPT, UPT, UR8, 0x800, URZ ;  /* 0x0000080008077890 */ /* 0x000fe4000fffe0ff */
[----:B0-----:R-:W-:Y:S02]  /*03e0*/  ULEA UR5, UR9, UR5, 0x18 ;  /* 0x0000000509057291 */ /* 0x001fe4000f8ec0ff */
[----:B------:R-:W-:-:S02]  /*03f0*/  ULEA UR7, UR9, UR7, 0x18 ;  /* 0x0000000709077291 */ /* 0x000fc4000f8ec0ff */
[----:B------:R-:W-:Y:S02]  /*0400*/  ULEA UR8, UR9, UR8, 0x18 ;  /* 0x0000000809087291 */ /* 0x000fe4000f8ec0ff */
[C---:B------:R-:W-:Y:S02]  /*0410*/  LEA R13, R0.reuse, UR5, 0x2 ;  /* 0x00000005000d7c11 */ /* 0x040fe4000f8e10ff */
[C---:B-1----:R-:W-:Y:S02]  /*0420*/  LEA R15, R0.reuse, UR7, 0x2 ;  /* 0x00000007000f7c11 */ /* 0x042fe4000f8e10ff */
[----:B------:R-:W-:Y:S02]  /*0430*/  LEA R17, R0, UR8, 0x3 ;  /* 0x0000000800117c11 */ /* 0x000fe4000f8e18ff */
[----:B----4-:R-:W-:Y:S02]  /*0440*/  IADD3 R11, PT, PT, R10, -0x1, RZ ;  /* 0xffffffff0a0b7810 */ /* 0x010fe40007ffe0ff */
[----:B-----5:R-:W-:-:S03]  /*0450*/  IADD3 R12, PT, PT, R12, -0x1, RZ ;  /* 0xffffffff0c0c7810 */ /* 0x020fc60007ffe0ff */
[----:B------:R0:W-:Y:S01]  /*0460*/  STS [R26], R11 ;  /* 0x0000000b1a007388 */ /* 0x0001e20000000800 */
[----:B--2---:R-:W-:-:S03]  /*0470*/  IADD3 R14, PT, PT, R14, -0x1, RZ ;  /* 0xffffffff0e0e7810 */ /* 0x004fc60007ffe0ff */
[----:B------:R0:W-:Y:S04]  /*0480*/  STS [R13], R12 ;  /* 0x0000000c0d007388 */ /* 0x0001e80000000800 */
[----:B------:R0:W-:Y:S04]  /*0490*/  STS [R15], R14 ;  /* 0x0000000e0f007388 */ /* 0x0001e80000000800 */
[----:B---3--:R0:W-:Y:S02]  /*04a0*/  STS.64 [R17], R8 ;  /* 0x0000000811007388 */ /* 0x0081e40000000a00 */
.L_x_15:
[----:B------:R-:W-:Y:S05]  /*04b0*/  BSYNC.RECONVERGENT B0 ;  /* 0x0000000000007941 */ /* 0x000fea0003800200 */
.L_x_14:
[----:B------:R-:W-:Y:S08]  /*04c0*/  BAR.SYNC.DEFER_BLOCKING 0x0 ;  /* 0x0000000000007b1d */ /* 0x000ff00000010000 */
[----:B------:R-:W1:Y:S01]  /*04d0*/  S2UR UR8, SR_CgaCtaId ;  /* 0x00000000000879c3 */ /* 0x000e620000008800 */
[----:B------:R-:W2:Y:S01]  /*04e0*/  LDCU UR15, c[0x0][0x380] ;  /* 0x00007000ff0f77ac */ /* 0x000ea20008000800 */
[----:B------:R-:W-:Y:S01]  /*04f0*/  UMOV UR5, 0x400 ;  /* 0x0000040000057882 */ /* 0x000fe20000000000 */
[----:B------:R-:W3:Y:S05]  /*0500*/  LDCU UR14, c[0x3][0x10] ;  /* 0x00c00200ff0e77ac */ /* 0x000eea0008000800 */
[----:B0-----:R-:W0:Y:S01]  /*0510*/  LDC.64 R8, c[0x0][0x3c0] ;  /* 0x0000f000ff087b82 */ /* 0x001e220000000a00 */
[----:B------:R-:W-:-:S02]  /*0520*/  UIADD3 UR7, UPT, UPT, UR5, 0x400, URZ ;  /* 0x0000040005077890 */ /* 0x000fc4000fffe0ff */
[----:B------:R-:W-:Y:S02]  /*0530*/  UIADD3 UR9, UPT, UPT, UR5, 0x600, URZ ;  /* 0x0000060005097890 */ /* 0x000fe4000fffe0ff */
[----:B------:R-:W-:-:S03]  /*0540*/  UIADD3 UR10, UPT, UPT, UR5, 0x800, URZ ;  /* 0x00000800050a7890 */ /* 0x000fc6000fffe0ff */
[----:B------:R-:W4:Y:S01]  /*0550*/  LDC.64 R10, c[0x0][0x3c8] ;  /* 0x0000f200ff0a7b82 */ /* 0x000f220000000a00 */
[----:B------:R-:W5:Y:S01]  /*0560*/  LDS R12, [R26] ;  /* 0x000000001a0c7984 */ /* 0x000f620000000800 */
[----:B-1----:R-:W-:Y:S02]  /*0570*/  ULEA UR11, UR8, UR5, 0x18 ;  /* 0x00000005080b7291 */ /* 0x002fe4000f8ec0ff */
[----:B------:R-:W-:Y:S02]  /*0580*/  ULEA UR7, UR8, UR7, 0x18 ;  /* 0x0000000708077291 */ /* 0x000fe4000f8ec0ff */
[----:B------:R-:W-:Y:S02]  /*0590*/  ULEA UR9, UR8, UR9, 0x18 ;  /* 0x0000000908097291 */ /* 0x000fe4000f8ec0ff */
[----:B------:R-:W-:Y:S01]  /*05a0*/  ULEA UR10, UR8, UR10, 0x18 ;  /* 0x0000000a080a7291 */ /* 0x000fe2000f8ec0ff */
[----:B------:R-:W-:Y:S01]  /*05b0*/  UMOV UR5, URZ ;  /* 0x000000ff00057c82 */ /* 0x000fe20008000000 */
[----:B-----5:R-:W-:-:S04]  /*05c0*/  ISETP.NE.AND P0, PT, R12, -0x1, PT ;  /* 0xffffffff0c00780c */ /* 0x020fc80003f05270 */
[----:B0-23--:R-:W-:-:S13]  /*05d0*/  ISETP.LT.AND P0, PT, R2, UR15, P0 ;  /* 0x0000000f02007c0c */ /* 0x00dfda0008701270 */
.L_x_20:
[----:B------:R-:W-:Y:S01]  /*05e0*/  ULEA UR8, UR5, UR7, 0x2 ;  /* 0x0000000705087291 */ /* 0x000fe2000f8e10ff */
[----:B------:R-:W-:Y:S01]  /*05f0*/  BSSY.RECONVERGENT B0, `(.L_x_16) ;  /* 0x000001e000007945 */ /* 0x000fe20003800200 */
[----:B------:R-:W-:Y:S02]  /*0600*/  ULEA UR15, UR5, UR9, 0x2 ;  /* 0x00000009050f7291 */ /* 0x000fe4000f8e10ff */
[----:B------:R-:W-:Y:S02]  /*0610*/  ULEA UR16, UR5, UR10, 0x2 ;  /* 0x0000000a05107291 */ /* 0x000fe4000f8e10ff */
[----:B------:R-:W-:Y:S02]  /*0620*/  ULEA UR17, UR5, UR11, 0x3 ;  /* 0x0000000b05117291 */ /* 0x000fe4000f8e18ff */
[----:B------:R-:W-:-:S04]  /*0630*/  UIADD3 UR5, UPT, UPT, UR5, 0x2, URZ ;  /* 0x0000000205057890 */ /* 0x000fc8000fffe0ff */
[----:B------:R-:W-:Y:S01]  /*0640*/  UISETP.NE.AND UP1, UPT, UR5, 0x80, UPT ;  /* 0x000000800500788c */ /* 0x000fe2000bf25270 */
[----:B------:R-:W-:Y:S10]  /*0650*/  @!P0 BRA `(.L_x_17) ;  /* 0x00000000005c8947 */ /* 0x000ff40003800000 */
[----:B------:R-:W0:Y:S01]  /*0660*/  LDS R14, [UR15] ;  /* 0x0000000fff0e7984 */ /* 0x000e220008000800 */
[----:B------:R-:W1:Y:S03]  /*0670*/  LDC.64 R16, c[0x3][RZ] ;  /* 0x00c00000ff107b82 */ /* 0x000e660000000a00 */
[----:B------:R-:W1:Y:S04]  /*0680*/  LDS R12, [UR8] ;  /* 0x00000008ff0c7984 */ /* 0x000e680008000800 */
[----:B------:R-:W2:Y:S01]  /*0690*/  LDS R13, [UR16] ;  /* 0x00000010ff0d7984 */ /* 0x000ea20008000800 */
[----:B0-----:R-:W-:Y:S02]  /*06a0*/  IMAD R14, R14, 0x3, R5 ;  /* 0x000000030e0e7824 */ /* 0x001fe400078e0205 */
[----:B-1----:R-:W-:-:S02]  /*06b0*/  IMAD R25, R12, R16, R3 ;  /* 0x000000100c197224 */ /* 0x002fc400078e0203 */
[----:B--2---:R-:W-:Y:S02]  /*06c0*/  IMAD R13, R13, UR6, R14 ;  /* 0x000000060d0d7c24 */ /* 0x004fe4000f8e020e */
[----:B------:R-:W-:-:S04]  /*06d0*/  IMAD.WIDE R24, R25, 0x8, R8 ;  /* 0x0000000819187825 */ /* 0x000fc800078e0208 */
[----:B------:R-:W-:Y:S02]  /*06e0*/  IMAD R13, R4, UR14, R13 ;  /* 0x0000000e040d7c24 */ /* 0x000fe4000f8e020d */
[----:B------:R-:W-:Y:S02]  /*06f0*/  IMAD.WIDE R20, R17, 0x8, R24 ;  /* 0x0000000811147825 */ /* 0x000fe400078e0218 */
[----:B------:R-:W2:Y:S02]  /*0700*/  LDG.E.64.CONSTANT R24, desc[UR12][R24.64] ;  /* 0x0000000c18187981 */ /* 0x000ea4000c1e9b00 */
[----:B----4-:R-:W-:Y:S02]  /*0710*/  IMAD.WIDE R28, R13, 0x8, R10 ;  /* 0x000000080d1c7825 */ /* 0x010fe400078e020a */
[----:B------:R0:W3:Y:S04]  /*0720*/  LDG.E.64.CONSTANT R22, desc[UR12][R20.64] ;  /* 0x0000000c14167981 */ /* 0x0000e8000c1e9b00 */
[----:B------:R-:W3:Y:S01]  /*0730*/  LDG.E.64.CONSTANT R12, desc[UR12][R28.64+0x8] ;  /* 0x0000080c1c0c7981 */ /* 0x000ee2000c1e9b00 */
[----:B------:R-:W-:-:S03]  /*0740*/  IMAD.WIDE R18, R17, 0x8, R20 ;  /* 0x0000000811127825 */ /* 0x000fc600078e0214 */
[----:B------:R-:W2:Y:S04]  /*0750*/  LDG.E.64.CONSTANT R14, desc[UR12][R28.64] ;  /* 0x0000000c1c0e7981 */ /* 0x000ea8000c1e9b00 */
[----:B------:R-:W4:Y:S04]  /*0760*/  LDG.E.64.CONSTANT R16, desc[UR12][R28.64+0x10] ;  /* 0x0000100c1c107981 */ /* 0x000f28000c1e9b00 */
[----:B------:R-:W4:Y:S04]  /*0770*/  LDG.E.64.CONSTANT R18, desc[UR12][R18.64] ;  /* 0x0000000c12127981 */ /* 0x000f28000c1e9b00 */
[----:B0-----:R-:W0:Y:S01]  /*0780*/  LDS.64 R20, [UR17] ;  /* 0x00000011ff147984 */ /* 0x001e220008000a00 */
[----:B---3--:R-:W-:-:S08]  /*0790*/  DMUL R12, R22, R12 ;  /* 0x0000000c160c7228 */ /* 0x008fd00000000000 */
[----:B--2---:R-:W-:-:S08]  /*07a0*/  DFMA R12, R24, R14, R12 ;  /* 0x0000000e180c722b */ /* 0x004fd0000000000c */
[----:B----4-:R-:W-:-:S08]  /*07b0*/  DFMA R12, R18, R16, R12 ;  /* 0x00000010120c722b */ /* 0x010fd0000000000c */
[----:B0-----:R-:W-:-:S11]  /*07c0*/  DFMA R6, R20, R12, R6 ;  /* 0x0000000c1406722b */ /* 0x001fd60000000006 */
.L_x_17:
[----:B------:R-:W-:Y:S05]  /*07d0*/  BSYNC.RECONVERGENT B0 ;  /* 0x0000000000007941 */ /* 0x000fea0003800200 */
.L_x_16:
[----:B------:R-:W-:Y:S04]  /*07e0*/  BSSY.RECONVERGENT B0, `(.L_x_18) ;  /* 0x0000019000007945 */ /* 0x000fe80003800200 */
[----:B------:R-:W-:Y:S05]  /*07f0*/  @!P0 BRA `(.L_x_19) ;  /* 0x00000000005c8947 */ /* 0x000fea0003800000 */
[----:B------:R-:W0:Y:S01]  /*0800*/  LDS R12, [UR15+0x4] ;  /* 0x0000040fff0c7984 */ /* 0x000e220008000800 */
[----:B------:R-:W1:Y:S03]  /*0810*/  LDC.64 R20, c[0x3][RZ] ;  /* 0x00c00000ff147b82 */ /* 0x000e660000000a00 */
[----:B------:R-:W1:Y:S04]  /*0820*/  LDS R17, [UR8+0x4] ;  /* 0x00000408ff117984 */ /* 0x000e680008000800 */
[----:B------:R-:W2:Y:S01]  /*0830*/  LDS R13, [UR16+0x4] ;  /* 0x00000410ff0d7984 */ /* 0x000ea20008000800 */
        /* <DEDUP_REMOVED lines=14> */
[----:B0-----:R-:W0:Y:S01]  /*0920*/  LDS.64 R24, [UR17+0x8] ;  /* 0x00000811ff187984 */ /* 0x001e220008000a00 */
[----:B---3--:R-:W-:-:S08]  /*0930*/  DMUL R12, R12, R14 ;  /* 0x0000000e0c0c7228 */ /* 0x008fd00000000000 */
[----:B--2---:R-:W-:-:S08]  /*0940*/  DFMA R12, R16, R18, R12 ;  /* 0x00000012100c722b */ /* 0x004fd0000000000c */
[----:B----4-:R-:W-:-:S08]  /*0950*/  DFMA R12, R22, R20, R12 ;  /* 0x00000014160c722b */ /* 0x010fd0000000000c */
[----:B0-----:R-:W-:-:S11]  /*0960*/  DFMA R6, R12, R24, R6 ;  /* 0x000000180c06722b */ /* 0x001fd60000000006 */
.L_x_19:
[----:B------:R-:W-:Y:S05]  /*0970*/  BSYNC.RECONVERGENT B0 ;  /* 0x0000000000007941 */ /* 0x000fea0003800200 */
.L_x_18:
[----:B------:R-:W-:Y:S05]  /*0980*/  BRA.U UP1, `(.L_x_20) ;  /* 0xfffffffd01147547 */ /* 0x000fea000b83ffff */
[----:B------:R-:W-:Y:S06]  /*0990*/  BAR.SYNC.DEFER_BLOCKING 0x0 ;  /* 0x0000000000007b1d */ /* 0x000fec0000010000 */
[----:B------:R-:W-:Y:S05]  /*09a0*/  BRA.U !UP0, `(.L_x_21) ;  /* 0xfffffff908287547 */ /* 0x000fea000b83ffff */
.L_x_13:
[----:B------:R-:W0:Y:S02]  /*09b0*/  LDCU UR5, c[0x0][0x380] ;  /* 0x00007000ff0577ac */ /* 0x000e240008000800 */
[----:B0-----:R-:W-:-:S13]  /*09c0*/  ISETP.GE.AND P0, PT, R2, UR5, PT ;  /* 0x0000000502007c0c */ /* 0x001fda000bf06270 */
[----:B------:R-:W-:Y:S05]  /*09d0*/  @P0 EXIT ;  /* 0x000000000000094d */ /* 0x000fea0003800000 */
[----:B------:R-:W0:Y:S02]  /*09e0*/  LDC.64 R4, c[0x0][0x3d8] ;  /* 0x0000f600ff047b82 */ /* 0x000e240000000a00 */
[----:B0-----:R-:W-:-:S05]  /*09f0*/  IMAD.WIDE R2, R2, 0x8, R4 ;  /* 0x0000000802027825 */ /* 0x001fca00078e0204 */
[----:B------:R-:W-:Y:S01]  /*0a00*/  STG.E.64 desc[UR12][R2.64], R6 ;  /* 0x0000000602007986 */ /* 0x000fe2000c101b0c */
[----:B------:R-:W-:Y:S05]  /*0a10*/  EXIT ;  /* 0x000000000000794d */ /* 0x000fea0003800000 */
.L_x_22:
        /* <DEDUP_REMOVED lines=14> */
.L_x_56:


//--------------------- .text._Z63device_compute_1st_half_ls_flipped_dipole_shared_block_nontroveiiiiiPKiS0_S0_S0_iiiiiS0_PKdS2_S2_Pd --------------------------
	.section	.text._Z63device_compute_1st_half_ls_flipped_dipole_shared_block_nontroveiiiiiPKiS0_S0_S0_iiiiiS0_PKdS2_S2_Pd,"ax",@progbits
	.align	128
        .global         _Z63device_compute_1st_half_ls_flipped_dipole_shared_block_nontroveiiiiiPKiS0_S0_S0_iiiiiS0_PKdS2_S2_Pd
        .type           _Z63device_compute_1st_half_ls_flipped_dipole_shared_block_nontroveiiiiiPKiS0_S0_S0_iiiiiS0_PKdS2_S2_Pd,@function
        .size           _Z63device_compute_1st_half_ls_flipped_dipole_shared_block_nontroveiiiiiPKiS0_S0_S0_iiiiiS0_PKdS2_S2_Pd,(.L_x_57 - _Z63device_compute_1st_half_ls_flipped_dipole_shared_block_nontroveiiiiiPKiS0_S0_S0_iiiiiS0_PKdS2_S2_Pd)
        .other          _Z63device_compute_1st_half_ls_flipped_dipole_shared_block_nontroveiiiiiPKiS0_S0_S0_iiiiiS0_PKdS2_S2_Pd,@"STO_CUDA_ENTRY STV_DEFAULT"
_Z63device_compute_1st_half_ls_flipped_dipole_shared_block_nontroveiiiiiPKiS0_S0_S0_iiiiiS0_PKdS2_S2_Pd:
.text._Z63device_compute_1st_half_ls_flipped_dipole_shared_block_nontroveiiiiiPKiS0_S0_S0_iiiiiS0_PKdS2_S2_Pd:
[----:B------:R-:W-:Y:S01]  /*0000*/  LDC R1, c[0x0][0x37c] ;  /* 0x0000df00ff017b82 */ /* 0x000fe20000000800 */
[----:B------:R-:W0:Y:S07]  /*0010*/  S2R R0, SR_TID.X ;  /* 0x0000000000007919 */ /* 0x000e2e0000002100 */
[----:B------:R-:W0:Y:S01]  /*0020*/  S2UR UR5, SR_CTAID.X ;  /* 0x00000000000579c3 */ /* 0x000e220000002500 */
[----:B------:R-:W1:Y:S01]  /*0030*/  LDCU UR6, c[0x0][0x3b8] ;  /* 0x00007700ff0677ac */ /* 0x000e620008000800 */
[----:B------:R-:W1:Y:S06]  /*0040*/  LDCU UR4, c[0x0][0x380] ;  /* 0x00007000ff0477ac */ /* 0x000e6c0008000800 */
[----:B------:R-:W0:Y:S01]  /*0050*/  LDC R5, c[0x0][0x360] ;  /* 0x0000d800ff057b82 */ /* 0x000e220000000800 */
[----:B------:R-:W2:Y:S01]  /*0060*/  LDCU.64 UR12, c[0x0][0x358] ;  /* 0x00006b00ff0c77ac */ /* 0x000ea20008000a00 */
[----:B-1----:R-:W-:Y:S01]  /*0070*/  UIADD3 UR4, UPT, UPT, UR6, UR4, URZ ;  /* 0x0000000406047290 */ /* 0x002fe2000fffe0ff */
[----:B0-----:R-:W-:Y:S01]  /*0080*/  IMAD R0, R5, UR5, R0 ;  /* 0x0000000505007c24 */ /* 0x001fe2000f8e0200 */
[----:B------:R-:W0:Y:S03]  /*0090*/  LDCU UR5, c[0x0][0x390] ;  /* 0x00007200ff0577ac */ /* 0x000e260008000800 */
[----:B------:R-:W-:Y:S01]  /*00a0*/  VIADD R0, R0, UR6 ;  /* 0x0000000600007c36 */ /* 0x000fe20008000000 */
[----:B------:R-:W1:Y:S04]  /*00b0*/  LDCU UR6, c[0x0][0x388] ;  /* 0x00007100ff0677ac */ /* 0x000e680008000800 */
[----:B------:R-:W-:-:S13]  /*00c0*/  ISETP.GE.AND P0, PT, R0, UR4, PT ;  /* 0x0000000400007c0c */ /* 0x000fda000bf06270 */
[----:B------:R-:W3:Y:S08]  /*00d0*/  @!P0 LDC.64 R4, c[0x0][0x3b0] ;  /* 0x0000ec00ff048b82 */ /* 0x000ef00000000a00 */
[----:B------:R-:W4:Y:S01]  /*00e0*/  @!P0 LDC.64 R6, c[0x0][0x3a0] ;  /* 0x0000e800ff068b82 */ /* 0x000f220000000a00 */
[----:B0-----:R-:W-:-:S07]  /*00f0*/  UISETP.LT.AND UP0, UPT, UR5, 0x1, UPT ;  /* 0x000000010500788c */ /* 0x001fce000bf01270 */
[----:B------:R-:W0:Y:S01]  /*0100*/  @!P0 LDC.64 R8, c[0x0][0x3c0] ;  /* 0x0000f000ff088b82 */ /* 0x000e220000000a00 */
[----:B---3--:R-:W-:-:S06]  /*0110*/  @!P0 IMAD.WIDE R4, R0, 0x4, R4 ;  /* 0x0000000400048825 */ /* 0x008fcc00078e0204 */
[----:B--2---:R-:W0:Y:S01]  /*0120*/  @!P0 LDG.E R4, desc[UR12][R4.64] ;  /* 0x0000000c04048981 */ /* 0x004e22000c1e1900 */
[----:B----4-:R-:W-:-:S06]  /*0130*/  @!P0 IMAD.WIDE R6, R0, 0x4, R6 ;  /* 0x0000000400068825 */ /* 0x010fcc00078e0206 */
[----:B------:R-:W2:Y:S01]  /*0140*/  @!P0 LDG.E R6, desc[UR12][R6.64] ;  /* 0x0000000c06068981 */ /* 0x000ea2000c1e1900 */
[----:B------:R-:W-:Y:S01]  /*0150*/  USEL UR4, UR5, 0x1, !UP0 ;  /* 0x0000000105047887 */ /* 0x000fe2000c000000 */
[----:B------:R-:W-:Y:S01]  /*0160*/  PLOP3.LUT P1, PT, PT, PT, PT, 0x8, 0x80 ;  /* 0x000000000080781c */ /* 0x000fe20003f2e170 */
[----:B------:R-:W-:Y:S01]  /*0170*/  IMAD.MOV.U32 R2, RZ, RZ, RZ ;  /* 0x000000ffff027224 */ /* 0x000fe200078e00ff */
[----:B------:R-:W-:Y:S01]  /*0180*/  CS2R R16, SRZ ;  /* 0x0000000000107805 */ /* 0x000fe2000001ff00 */
[----:B------:R-:W-:-:S04]  /*0190*/  UIADD3 UR4, UPT, UPT, UR4, -0x1, URZ ;  /* 0xffffffff04047890 */ /* 0x000fc8000fffe0ff */
[----:B-1----:R-:W-:-:S04]  /*01a0*/  UISETP.GT.AND UP0, UPT, UR4, UR6, UPT ;  /* 0x000000060400728c */ /* 0x002fc8000bf04270 */
[----:B------:R-:W-:Y:S01]  /*01b0*/  UISETP.LT.OR UP0, UPT, UR5, -0x1, UP0 ;  /* 0xffffffff0500788c */ /* 0x000fe20008701670 */
[C---:B0-----:R-:W-:Y:S01]  /*01c0*/  @!P0 ISETP.GT.AND P2, PT, R4.reuse, R9, PT ;  /* 0x000000090400820c */ /* 0x041fe20003f44270 */
[----:B------:R-:W-:-:S03]  /*01d0*/  @!P0 VIADD R3, R4, 0xffffffff ;  /* 0xffffffff04038836 */ /* 0x000fc60000000000 */
[----:B------:R-:W-:Y:S02]  /*01e0*/  @!P0 ISETP.GT.AND P1, PT, R4, R8, !P2 ;  /* 0x000000080400820c */ /* 0x000fe40005724270 */
[----:B--2---:R-:W-:Y:S02]  /*01f0*/  @!P0 LOP3.LUT R2, R6, 0x1, RZ, 0xc0, !PT ;  /* 0x0000000106028812 */ /* 0x004fe400078ec0ff */
[----:B------:R-:W-:Y:S09]  /*0200*/  BRA.U UP0, `(.L_x_23) ;  /* 0x0000000d00f07547 */ /* 0x000ff2000b800000 */
[----:B------:R-:W0:Y:S01]  /*0210*/  LDCU UR5, c[0x0][0x3bc] ;  /* 0x00007780ff0577ac */ /* 0x000e220008000800 */
[----:B------:R-:W-:Y:S02]  /*0220*/  MOV R4, UR4 ;  /* 0x0000000400047c02 */ /* 0x000fe40008000f00 */
[----:B------:R-:W-:Y:S01]  /*0230*/  CS2R R16, SRZ ;  /* 0x0000000000107805 */ /* 0x000fe2000001ff00 */
[----:B0-----:R-:W-:-:S07]  /*0240*/  IMAD.U32 R5, RZ, RZ, UR5 ;  /* 0x00000005ff057e24 */ /* 0x001fce000f8e00ff */
.L_x_37:
[----:B0-----:R-:W0:Y:S02]  /*0250*/  LDC.64 R6, c[0x0][0x3d0] ;  /* 0x0000f400ff067b82 */ /* 0x001e240000000a00 */
[----:B0-----:R-:W-:-:S06]  /*0260*/  IMAD.WIDE.U32 R6, R4, 0x4, R6 ;  /* 0x0000000404067825 */ /* 0x001fcc00078e0006 */
[----:B------:R-:W2:Y:S02]  /*0270*/  LDG.E R6, desc[UR12][R6.64] ;  /* 0x0000000c06067981 */ /* 0x000ea4000c1e1900 */
[----:B--2---:R-:W-:-:S13]  /*0280*/  ISETP.GE.AND P0, PT, R6, 0x1, PT ;  /* 0x000000010600780c */ /* 0x004fda0003f06270 */
[----:B-----5:R-:W-:Y:S05]  /*0290*/  @!P0 BRA `(.L_x_24) ;  /* 0x0000000c00a48947 */ /* 0x020fea0003800000 */
[----:B------:R-:W0:Y:S01]  /*02a0*/  LDC R7, c[0x0][0x38c] ;  /* 0x0000e300ff077b82 */ /* 0x000e220000000800 */
[----:B------:R-:W0:Y:S01]  /*02b0*/  LDCU UR5, c[0x0][0x388] ;  /* 0x00007100ff0577ac */ /* 0x000e220008000800 */
[----:B------:R-:W-:Y:S01]  /*02c0*/  IMAD.MOV.U32 R10, RZ, RZ, 0x3 ;  /* 0x00000003ff0a7424 */ /* 0x000fe200078e00ff */
[----:B------:R-:W1:Y:S05]  /*02d0*/  LDCU UR4, c[0x3][0x8] ;  /* 0x00c00100ff0477ac */ /* 0x000e6a0008000800 */
[----:B------:R-:W2:Y:S08]  /*02e0*/  LDC R15, c[0x0][0x390] ;  /* 0x0000e400ff0f7b82 */ /* 0x000eb00000000800 */
[----:B------:R-:W3:Y:S08]  /*02f0*/  LDC R13, c[0x0][0x388] ;  /* 0x0000e200ff0d7b82 */ /* 0x000ef00000000800 */
[----:B------:R-:W4:Y:S01]  /*0300*/  LDC.64 R8, c[0x0][0x3e8] ;  /* 0x0000fa00ff087b82 */ /* 0x000f220000000a00 */
[----:B0-----:R-:W-:Y:S01]  /*0310*/  VIADD R7, R7, -UR5 ;  /* 0x8000000507077c36 */ /* 0x001fe20008000000 */
[----:B-1----:R-:W-:-:S03]  /*0320*/  UIADD3 UR5, UPT, UPT, UR4, 0x1, URZ ;  /* 0x0000000104057890 */ /* 0x002fc6000fffe0ff */
[----:B------:R-:W-:Y:S01]  /*0330*/  IMAD R11, R7, UR4, R7 ;  /* 0x00000004070b7c24 */ /* 0x000fe2000f8e0207 */
[----:B--2---:R-:W-:-:S03]  /*0340*/  IADD3 R7, PT, PT, -R4, R15, RZ ;  /* 0x0000000f04077210 */ /* 0x004fc60007ffe1ff */
[----:B------:R-:W-:Y:S02]  /*0350*/  VIADD R12, R11, UR5 ;  /* 0x000000050b0c7c36 */ /* 0x000fe40008000000 */
[----:B------:R-:W-:Y:S02]  /*0360*/  IMAD R11, R7, R10, 0x3 ;  /* 0x00000003070b7424 */ /* 0x000fe400078e020a */
[----:B---3--:R-:W-:Y:S02]  /*0370*/  IMAD R10, R4, UR5, R13 ;  /* 0x00000005040a7c24 */ /* 0x008fe4000f8e020d */
[----:B------:R-:W-:-:S04]  /*0380*/  IMAD R11, R11, UR5, R12 ;  /* 0x000000050b0b7c24 */ /* 0x000fc8000f8e020c */
[----:B------:R-:W-:-:S04]  /*0390*/  IMAD R11, R11, UR5, R10 ;  /* 0x000000050b0b7c24 */ /* 0x000fc8000f8e020a */
[----:B----4-:R-:W-:-:S05]  /*03a0*/  IMAD.WIDE R8, R11, 0x8, R8 ;  /* 0x000000080b087825 */ /* 0x010fca00078e0208 */
[----:B------:R0:W5:Y:S01]  /*03b0*/  LDG.E.64 R12, desc[UR12][R8.64] ;  /* 0x0000000c080c7981 */ /* 0x000162000c1e1b00 */
[CC--:B------:R-:W-:Y:S01]  /*03c0*/  ISETP.NE.AND P2, PT, R4.reuse, R15.reuse, PT ;  /* 0x0000000f0400720c */ /* 0x0c0fe20003f45270 */
[----:B------:R-:W-:Y:S01]  /*03d0*/  UMOV UR4, URZ ;  /* 0x000000ff00047c82 */ /* 0x000fe20008000000 */
[----:B------:R-:W-:Y:S02]  /*03e0*/  ISETP.NE.AND P0, PT, R4, R15, PT ;  /* 0x0000000f0400720c */ /* 0x000fe40003f05270 */
[----:B------:R-:W-:-:S11]  /*03f0*/  SEL R24, RZ, 0x2, P2 ;  /* 0x00000002ff187807 */ /* 0x000fd60001000000 */
.L_x_36:
[----:B0-----:R-:W0:Y:S01]  /*0400*/  S2R R8, SR_TID.X ;  /* 0x0000000000087919 */ /* 0x001e220000002100 */
[----:B------:R-:W1:Y:S01]  /*0410*/  S2UR UR6, SR_CgaCtaId ;  /* 0x00000000000679c3 */ /* 0x000e620000008800 */
[----:B------:R-:W-:Y:S01]  /*0420*/  UMOV UR5, 0x400 ;  /* 0x0000040000057882 */ /* 0x000fe20000000000 */
[----:B------:R-:W-:Y:S01]  /*0430*/  IMAD.MOV.U32 R11, RZ, RZ, -0x1 ;  /* 0xffffffffff0b7424 */ /* 0x000fe200078e00ff */
[----:B------:R-:W-:Y:S01]  /*0440*/  UIADD3 UR7, UPT, UPT, UR5, 0x400, URZ ;  /* 0x0000040005077890 */ /* 0x000fe2000fffe0ff */
[----:B------:R-:W-:Y:S01]  /*0450*/  BSSY.RECONVERGENT B0, `(.L_x_25) ;  /* 0x0000032000007945 */ /* 0x000fe20003800200 */
[----:B-1----:R-:W-:Y:S02]  /*0460*/  ULEA UR5, UR6, UR5, 0x18 ;  /* 0x0000000506057291 */ /* 0x002fe4000f8ec0ff */
[----:B------:R-:W-:-:S04]  /*0470*/  ULEA UR7, UR6, UR7, 0x18 ;  /* 0x0000000706077291 */ /* 0x000fc8000f8ec0ff */
[C---:B0-----:R-:W-:Y:S01]  /*0480*/  LEA R9, R8.reuse, UR5, 0x3 ;  /* 0x0000000508097c11 */ /* 0x041fe2000f8e18ff */
[C---:B------:R-:W-:Y:S01]  /*0490*/  VIADD R23, R8.reuse, UR4 ;  /* 0x0000000408177c36 */ /* 0x040fe20008000000 */
[----:B------:R-:W-:-:S03]  /*04a0*/  LEA R20, R8, UR7, 0x2 ;  /* 0x0000000708147c11 */ /* 0x000fc6000f8e10ff */
[----:B------:R0:W-:Y:S01]  /*04b0*/  STS.64 [R9], RZ ;  /* 0x000000ff09007388 */ /* 0x0001e20000000a00 */
[----:B------:R-:W-:-:S03]  /*04c0*/  ISETP.GE.AND P2, PT, R23, R6, PT ;  /* 0x000000061700720c */ /* 0x000fc60003f46270 */
[----:B------:R0:W-:Y:S10]  /*04d0*/  STS [R20], R11 ;  /* 0x0000000b14007388 */ /* 0x0001f40000000800 */
[----:B0-----:R-:W-:Y:S05]  /*04e0*/  @P2 BRA `(.L_x_26) ;  /* 0x0000000000a02947 */ /* 0x001fea0003800000 */
[----:B------:R-:W0:Y:S01]  /*04f0*/  LDC.64 R18, c[0x0][0x3e0] ;  /* 0x0000f800ff127b82 */ /* 0x000e220000000a00 */
[----:B------:R-:W-:Y:S01]  /*0500*/  IADD3 R23, PT, PT, R23, R5, RZ ;  /* 0x0000000517177210 */ /* 0x000fe20007ffe0ff */
[----:B------:R-:W1:Y:S06]  /*0510*/  LDCU UR5, c[0x0][0x390] ;  /* 0x00007200ff0577ac */ /* 0x000e6c0008000800 */
[----:B------:R-:W2:Y:S08]  /*0520*/  LDC.64 R10, c[0x0][0x3a8] ;  /* 0x0000ea00ff0a7b82 */ /* 0x000eb00000000a00 */
[----:B------:R-:W3:Y:S01]  /*0530*/  LDC.64 R14, c[0x0][0x398] ;  /* 0x0000e600ff0e7b82 */ /* 0x000ee20000000a00 */
[----:B------:R-:W-:Y:S01]  /*0540*/  IMAD.MOV.U32 R22, RZ, RZ, 0x3ff00000 ;  /* 0x3ff00000ff167424 */ /* 0x000fe200078e00ff */
[----:B------:R-:W4:Y:S01]  /*0550*/  LDCU UR8, c[0x0][0x390] ;  /* 0x00007200ff0877ac */ /* 0x000f220008000800 */
[----:B0-----:R-:W-:-:S06]  /*0560*/  IMAD.WIDE R18, R23, 0x8, R18 ;  /* 0x0000000817127825 */ /* 0x001fcc00078e0212 */
[----:B------:R-:W4:Y:S01]  /*0570*/  LDG.E.64 R18, desc[UR12][R18.64] ;  /* 0x0000000c12127981 */ /* 0x000f22000c1e1b00 */
[----:B--2---:R-:W-:-:S05]  /*0580*/  IMAD.WIDE R10, R23, 0x4, R10 ;  /* 0x00000004170a7825 */ /* 0x004fca00078e020a */
[----:B------:R0:W2:Y:S01]  /*0590*/  LDG.E R21, desc[UR12][R10.64] ;  /* 0x0000000c0a157981 */ /* 0x0000a2000c1e1900 */
[----:B---3--:R-:W-:-:S06]  /*05a0*/  IMAD.WIDE R14, R23, 0x4, R14 ;  /* 0x00000004170e7825 */ /* 0x008fcc00078e020e */
[----:B------:R3:W2:Y:S01]  /*05b0*/  LDG.E R14, desc[UR12][R14.64] ;  /* 0x0000000c0e0e7981 */ /* 0x0006a2000c1e1900 */
[----:B------:R-:W4:Y:S01]  /*05c0*/  S2UR UR7, SR_CgaCtaId ;  /* 0x00000000000779c3 */ /* 0x000f220000008800 */
[----:B-1----:R-:W-:Y:S01]  /*05d0*/  ISETP.NE.AND P3, PT, RZ, UR5, PT ;  /* 0x00000005ff007c0c */ /* 0x002fe2000bf65270 */
[----:B------:R-:W-:Y:S01]  /*05e0*/  UMOV UR6, 0x400 ;  /* 0x0000040000067882 */ /* 0x000fe20000000000 */
[----:B------:R-:W-:Y:S01]  /*05f0*/  ISETP.NE.AND P2, PT, R4, RZ, PT ;  /* 0x000000ff0400720c */ /* 0x000fe20003f45270 */
[----:B------:R-:W-:Y:S01]  /*0600*/  UIADD3 UR5, UPT, UPT, UR6, 0x600, URZ ;  /* 0x0000060006057890 */ /* 0x000fe2000fffe0ff */
[----:B------:R-:W-:Y:S01]  /*0610*/  FSEL R23, R22, 1.8017766475677490234, !P3 ;  /* 0x3fe6a09e16177808 */ /* 0x000fe20005800000 */
[----:B------:R-:W-:Y:S01]  /*0620*/  UIADD3 UR6, UPT, UPT, UR6, 0x800, URZ ;  /* 0x0000080006067890 */ /* 0x000fe2000fffe0ff */
[----:B------:R-:W-:Y:S02]  /*0630*/  FSEL R22, RZ, 3.00264246557624842060e+23, !P3 ;  /* 0x667e556eff167808 */ /* 0x000fe40005800000 */
[----:B0-----:R-:W-:Y:S01]  /*0640*/  FSEL R11, R23, 1.875, P2 ;  /* 0x3ff00000170b7808 */ /* 0x001fe20001000000 */
[----:B---3--:R-:W-:Y:S01]  /*0650*/  IMAD.HI.U32 R15, R4, -0x55555555, RZ ;  /* 0xaaaaaaab040f7827 */ /* 0x008fe200078e00ff */
[----:B------:R-:W-:-:S02]  /*0660*/  FSEL R10, R22, RZ, P2 ;  /* 0x000000ff160a7208 */ /* 0x000fc40001000000 */
[----:B----4-:R-:W-:Y:S02]  /*0670*/  ISETP.NE.AND P2, PT, R4, UR8, PT ;  /* 0x0000000804007c0c */ /* 0x010fe4000bf45270 */
[----:B------:R-:W-:Y:S01]  /*0680*/  SHF.R.U32.HI R15, RZ, 0x1, R15 ;  /* 0x00000001ff0f7819 */ /* 0x000fe2000001160f */
[----:B------:R-:W-:Y:S02]  /*0690*/  ULEA UR5, UR7, UR5, 0x18 ;  /* 0x0000000507057291 */ /* 0x000fe4000f8ec0ff */
[----:B------:R-:W-:Y:S01]  /*06a0*/  ULEA UR6, UR7, UR6, 0x18 ;  /* 0x0000000607067291 */ /* 0x000fe2000f8ec0ff */
[----:B------:R-:W-:Y:S01]  /*06b0*/  DMUL R10, R18, R10 ;  /* 0x0000000a120a7228 */ /* 0x000fe20000000000 */
[----:B--2---:R-:W-:-:S09]  /*06c0*/  VIADD R21, R21, 0xffffffff ;  /* 0xffffffff15157836 */ /* 0x004fd20000000000 */
[----:B------:R-:W-:Y:S02]  /*06d0*/  FSEL R10, R18, R10, !P2 ;  /* 0x0000000a120a7208 */ /* 0x000fe40005000000 */
[----:B------:R-:W-:Y:S01]  /*06e0*/  FSEL R11, R19, R11, !P2 ;  /* 0x0000000b130b7208 */ /* 0x000fe20005000000 */
[----:B------:R-:W-:Y:S01]  /*06f0*/  IMAD R19, R15, -0x3, R4 ;  /* 0xfffffffd0f137824 */ /* 0x000fe200078e0204 */
[C---:B------:R-:W-:Y:S02]  /*0700*/  LEA R15, R8.reuse, UR5, 0x2 ;  /* 0x00000005080f7c11 */ /* 0x040fe4000f8e10ff */
[----:B------:R-:W-:Y:S02]  /*0710*/  LEA R8, R8, UR6, 0x2 ;  /* 0x0000000608087c11 */ /* 0x000fe4000f8e10ff */
[----:B-----5:R-:W-:Y:S01]  /*0720*/  DMUL R10, R12, R10 ;  /* 0x0000000a0c0a7228 */ /* 0x020fe20000000000 */
[----:B------:R0:W-:Y:S04]  /*0730*/  STS [R15], R14 ;  /* 0x0000000e0f007388 */ /* 0x0001e80000000800 */
[----:B------:R0:W-:Y:S04]  /*0740*/  STS [R20], R21 ;  /* 0x0000001514007388 */ /* 0x0001e80000000800 */
[----:B------:R0:W-:Y:S04]  /*0750*/  STS [R8], R19 ;  /* 0x0000001308007388 */ /* 0x0001e80000000800 */
[----:B------:R0:W-:Y:S02]  /*0760*/  STS.64 [R9], R10 ;  /* 0x0000000a09007388 */ /* 0x0001e40000000a00 */
.L_x_26:
[----:B------:R-:W-:Y:S05]  /*0770*/  BSYNC.RECONVERGENT B0 ;  /* 0x0000000000007941 */ /* 0x000fea0003800200 */
.L_x_25:
[----:B------:R-:W1:Y:S08]  /*0780*/  S2UR UR7, SR_CgaCtaId ;  /* 0x00000000000779c3 */ /* 0x000e700000008800 */
[----:B------:R-:W-:Y:S01]  /*0790*/  BAR.SYNC.DEFER_BLOCKING 0x0 ;  /* 0x0000000000007b1d */ /* 0x000fe20000010000 */
[----:B------:R-:W-:Y:S01]  /*07a0*/  UIADD3 UR4, UPT, UPT, UR4, 0x80, URZ ;  /* 0x0000008004047890 */ /* 0x000fe2000fffe0ff */
[----:B------:R-:W-:-:S04]  /*07b0*/  IMAD.MOV.U32 R25, RZ, RZ, 0x10 ;  /* 0x00000010ff197424 */ /* 0x000fc800078e00ff */
[----:B------:R-:W-:Y:S02]  /*07c0*/  UMOV UR5, 0x400 ;  /* 0x0000040000057882 */ /* 0x000fe40000000000 */
[----:B0-----:R-:W0:Y:S01]  /*07d0*/  LDC.64 R14, c[0x0][0x3d8] ;  /* 0x0000f600ff0e7b82 */ /* 0x001e220000000a00 */
[----:B------:R-:W-:Y:S01]  /*07e0*/  UIADD3 UR6, UPT, UPT, UR5, 0x600, URZ ;  /* 0x0000060005067890 */ /* 0x000fe2000fffe0ff */
[----:B------:R-:W-:Y:S01]  /*07f0*/  ISETP.LE.AND P2, PT, R6, UR4, PT ;  /* 0x0000000406007c0c */ /* 0x000fe2000bf43270 */
[----:B------:R-:W-:Y:S02]  /*0800*/  UIADD3 UR8, UPT, UPT, UR5, 0x800, URZ ;  /* 0x0000080005087890 */ /* 0x000fe4000fffe0ff */
[----:B------:R-:W-:Y:S01]  /*0810*/  UIADD3 UR9, UPT, UPT, UR5, 0x400, URZ ;  /* 0x0000040005097890 */ /* 0x000fe2000fffe0ff */
[----:B------:R-:W2:Y:S01]  /*0820*/  LDCU UR15, c[0x0][0x390] ;  /* 0x00007200ff0f77ac */ /* 0x000ea20008000800 */
[----:B------:R-:W3:Y:S01]  /*0830*/  LDCU UR11, c[0x0][0x3c8] ;  /* 0x00007900ff0b77ac */ /* 0x000ee20008000800 */
[----:B------:R-:W4:Y:S01]  /*0840*/  LDCU UR14, c[0x3][0x4] ;  /* 0x00c00080ff0e77ac */ /* 0x000f220008000800 */
[----:B-1----:R-:W-:-:S02]  /*0850*/  ULEA UR10, UR7, UR5, 0x18 ;  /* 0x00000005070a7291 */ /* 0x002fc4000f8ec0ff */
[----:B------:R-:W-:Y:S02]  /*0860*/  ULEA UR6, UR7, UR6, 0x18 ;  /* 0x0000000607067291 */ /* 0x000fe4000f8ec0ff */
[----:B------:R-:W-:Y:S02]  /*0870*/  ULEA UR8, UR7, UR8, 0x18 ;  /* 0x0000000807087291 */ /* 0x000fe4000f8ec0ff */
[----:B------:R-:W-:Y:S02]  /*0880*/  ULEA UR7, UR7, UR9, 0x18 ;  /* 0x0000000907077291 */ /* 0x000fe4000f8ec0ff */
[----:B------:R-:W-:Y:S02]  /*0890*/  UIADD3 UR5, UPT, UPT, UR6, 0x8, URZ ;  /* 0x0000000806057890 */ /* 0x000fe4000fffe0ff */
[----:B------:R-:W-:Y:S02]  /*08a0*/  UIADD3 UR6, UPT, UPT, UR8, 0x8, URZ ;  /* 0x0000000808067890 */ /* 0x000fe4000fffe0ff */
[----:B------:R-:W-:-:S12]  /*08b0*/  UIADD3 UR7, UPT, UPT, UR7, 0x8, URZ ;  /* 0x0000000807077890 */ /* 0x000fd8000fffe0ff */
.L_x_35:
[----:B------:R-:W1:Y:S01]  /*08c0*/  LDS.128 R8, [R25+UR10+-0x10] ;  /* 0xfffff00a19087984 */ /* 0x000e620008000c00 */
[----:B------:R-:W-:Y:S01]  /*08d0*/  BSSY.RECONVERGENT B0, `(.L_x_27) ;  /* 0x0000020000007945 */ /* 0x000fe20003800200 */
[----:B------:R-:W-:Y:S01]  /*08e0*/  IADD3 R26, PT, PT, R25, UR10, RZ ;  /* 0x0000000a191a7c10 */ /* 0x000fe2000fffe0ff */
[----:B-1----:R-:W-:Y:S02]  /*08f0*/  DSETP.EQ.OR P4, PT, R8, RZ, !P1 ;  /* 0x000000ff0800722a */ /* 0x002fe40004f82400 */
[----:B------:R-:W-:-:S12]  /*0900*/  DSETP.EQ.OR P3, PT, R10, RZ, !P1 ;  /* 0x000000ff0a00722a */ /* 0x000fd80004f62400 */
[----:B------:R-:W-:Y:S05]  /*0910*/  @P4 BRA `(.L_x_28) ;  /* 0x00000000006c4947 */ /* 0x000fea0003800000 */
[----:B------:R-:W1:Y:S01]  /*0920*/  LDS R21, [UR5+-0x8] ;  /* 0xfffff805ff157984 */ /* 0x000e620008000800 */
[----:B------:R-:W-:-:S03]  /*0930*/  VIADD R18, R24, 0x1 ;  /* 0x0000000118127836 */ /* 0x000fc60000000000 */
[----:B------:R-:W3:Y:S04]  /*0940*/  LDS R20, [UR7+-0x8] ;  /* 0xfffff807ff147984 */ /* 0x000ee80008000800 */
[----:B------:R-:W0:Y:S01]  /*0950*/  LDS R27, [UR6+-0x8] ;  /* 0xfffff806ff1b7984 */ /* 0x000e220008000800 */
[----:B-1----:R-:W-:-:S04]  /*0960*/  ISETP.NE.AND P4, PT, R2, R21, PT ;  /* 0x000000150200720c */ /* 0x002fc80003f85270 */
[----:B--2---:R-:W-:Y:S01]  /*0970*/  ISETP.EQ.OR P5, PT, R4, UR15, P4 ;  /* 0x0000000f04007c0c */ /* 0x004fe2000a7a2670 */
[----:B---3--:R-:W-:-:S12]  /*0980*/  IMAD R19, R20, UR11, R3 ;  /* 0x0000000b14137c24 */ /* 0x008fd8000f8e0203 */
[----:B------:R-:W-:-:S04]  /*0990*/  @P5 IMAD.MOV R18, RZ, RZ, R24 ;  /* 0x000000ffff125224 */ /* 0x000fc800078e0218 */
[----:B----4-:R-:W-:-:S04]  /*09a0*/  IMAD R19, R18, UR14, R19 ;  /* 0x0000000e12137c24 */ /* 0x010fc8000f8e0213 */
[----:B0-----:R-:W-:-:S06]  /*09b0*/  IMAD.WIDE R18, R19, 0x8, R14 ;  /* 0x0000000813127825 */ /* 0x001fcc00078e020e */
[----:B------:R-:W2:Y:S01]  /*09c0*/  LDG.E.64.CONSTANT R18, desc[UR12][R18.64] ;  /* 0x0000000c12127981 */ /* 0x000ea2000c1e9b00 */
[----:B------:R-:W-:Y:S01]  /*09d0*/  IMAD.IADD R22, R2, 0x1, -R21 ;  /* 0x0000000102167824 */ /* 0x000fe200078e0a15 */
[----:B------:R-:W-:Y:S01]  /*09e0*/  ISETP.NE.AND P6, PT, R4, UR15, PT ;  /* 0x0000000f04007c0c */ /* 0x000fe2000bfc5270 */
[----:B------:R-:W-:Y:S01]  /*09f0*/  IMAD R27, R21, R27, R4 ;  /* 0x0000001b151b7224 */ /* 0x000fe200078e0204 */
[----:B------:R-:W-:Y:S02]  /*0a00*/  SEL R21, RZ, 0xffffffff, P5 ;  /* 0xffffffffff157807 */ /* 0x000fe40002800000 */
[----:B------:R-:W-:-:S05]  /*0a10*/  SEL R20, R22, RZ, !P6 ;  /* 0x000000ff16147207 */ /* 0x000fca0007000000 */
[----:B------:R-:W-:Y:S01]  /*0a20*/  IMAD R23, R7, R22, R20 ;  /* 0x0000001607177224 */ /* 0x000fe200078e0214 */
[----:B------:R-:W-:-:S04]  /*0a30*/  SHF.L.U32 R22, R27, 0x1, RZ ;  /* 0x000000011b167819 */ /* 0x000fc800000006ff */
[----:B------:R-:W-:-:S05]  /*0a40*/  @P4 SEL R20, R23, R20, P0 ;  /* 0x0000001417144207 */ /* 0x000fca0000000000 */
[----:B------:R-:W-:Y:S01]  /*0a50*/  IMAD.IADD R27, R20, 0x1, R21 ;  /* 0x00000001141b7824 */ /* 0x000fe200078e0215 */
[----:B------:R-:W-:-:S03]  /*0a60*/  LOP3.LUT R20, R22, 0x2, RZ, 0xc, !PT ;  /* 0x0000000216147812 */ /* 0x000fc600078e0cff */
[----:B------:R-:W0:Y:S02]  /*0a70*/  I2F.F64 R22, R27 ;  /* 0x0000001b00167312 */ /* 0x000e240000201c00 */
[----:B------:R-:W-:-:S06]  /*0a80*/  VIADD R28, R20, 0xffffffff ;  /* 0xffffffff141c7836 */ /* 0x000fcc0000000000 */
[----:B------:R-:W1:Y:S01]  /*0a90*/  I2F.F64 R20, R28 ;  /* 0x0000001c00147312 */ /* 0x000e620000201c00 */
[----:B0-----:R-:W-:-:S08]  /*0aa0*/  DMUL R22, R8, R22 ;  /* 0x0000001608167228 */ /* 0x001fd00000000000 */
[----:B-1----:R-:W-:-:S08]  /*0ab0*/  DMUL R20, R22, R20 ;  /* 0x0000001416147228 */ /* 0x002fd00000000000 */
[----:B--2---:R-:W-:-:S11]  /*0ac0*/  DFMA R16, R20, R18, R16 ;  /* 0x000000121410722b */ /* 0x004fd60000000010 */
.L_x_28:
[----:B--234-:R-:W-:Y:S05]  /*0ad0*/  BSYNC.RECONVERGENT B0 ;  /* 0x0000000000007941 */ /* 0x01cfea0003800200 */
.L_x_27:
[----:B------:R-:W-:Y:S04]  /*0ae0*/  BSSY.RECONVERGENT B0, `(.L_x_29) ;  /* 0x000001d000007945 */ /* 0x000fe80003800200 */
[----:B------:R-:W-:Y:S05]  /*0af0*/  @P3 BRA `(.L_x_30) ;  /* 0x00000000006c3947 */ /* 0x000fea0003800000 */
[----:B------:R-:W1:Y:S01]  /*0b00*/  LDS R19, [UR5+-0x4] ;  /* 0xfffffc05ff137984 */ /* 0x000e620008000800 */
[----:B------:R-:W-:-:S03]  /*0b10*/  VIADD R8, R24, 0x1 ;  /* 0x0000000118087836 */ /* 0x000fc60000000000 */
[----:B------:R-:W2:Y:S04]  /*0b20*/  LDS R18, [UR7+-0x4] ;  /* 0xfffffc07ff127984 */ /* 0x000ea80008000800 */
[----:B------:R-:W3:Y:S01]  /*0b30*/  LDS R22, [UR6+-0x4] ;  /* 0xfffffc06ff167984 */ /* 0x000ee20008000800 */
[----:B-1----:R-:W-:-:S04]  /*0b40*/  ISETP.NE.AND P3, PT, R2, R19, PT ;  /* 0x000000130200720c */ /* 0x002fc80003f65270 */
[----:B------:R-:W-:Y:S01]  /*0b50*/  ISETP.EQ.OR P4, PT, R4, UR15, P3 ;  /* 0x0000000f04007c0c */ /* 0x000fe20009f82670 */
[----:B--2---:R-:W-:-:S12]  /*0b60*/  IMAD R9, R18, UR11, R3 ;  /* 0x0000000b12097c24 */ /* 0x004fd8000f8e0203 */
[----:B------:R-:W-:-:S05]  /*0b70*/  @P4 IADD3 R8, PT, PT, R24, RZ, RZ ;  /* 0x000000ff18084210 */ /* 0x000fca0007ffe0ff */
[----:B------:R-:W-:-:S04]  /*0b80*/  IMAD R9, R8, UR14, R9 ;  /* 0x0000000e08097c24 */ /* 0x000fc8000f8e0209 */
[----:B0-----:R-:W-:-:S06]  /*0b90*/  IMAD.WIDE R8, R9, 0x8, R14 ;  /* 0x0000000809087825 */ /* 0x001fcc00078e020e */
[----:B------:R-:W2:Y:S01]  /*0ba0*/  LDG.E.64.CONSTANT R8, desc[UR12][R8.64] ;  /* 0x0000000c08087981 */ /* 0x000ea2000c1e9b00 */
[----:B------:R-:W-:Y:S01]  /*0bb0*/  IMAD.IADD R18, R2, 0x1, -R19 ;  /* 0x0000000102127824 */ /* 0x000fe200078e0a13 */
[----:B------:R-:W-:-:S04]  /*0bc0*/  ISETP.NE.AND P5, PT, R4, UR15, PT ;  /* 0x0000000f04007c0c */ /* 0x000fc8000bfa5270 */
[----:B------:R-:W-:-:S05]  /*0bd0*/  SEL R20, R18, RZ, !P5 ;  /* 0x000000ff12147207 */ /* 0x000fca0006800000 */
[----:B------:R-:W-:Y:S02]  /*0be0*/  IMAD R21, R7, R18, R20 ;  /* 0x0000001207157224 */ /* 0x000fe400078e0214 */
[----:B---3--:R-:W-:Y:S01]  /*0bf0*/  IMAD R18, R19, R22, R4 ;  /* 0x0000001613127224 */ /* 0x008fe200078e0204 */
[----:B------:R-:W-:Y:S02]  /*0c00*/  SEL R19, RZ, 0xffffffff, P4 ;  /* 0xffffffffff137807 */ /* 0x000fe40002000000 */
[----:B------:R-:W-:Y:S01]  /*0c10*/  @P3 SEL R20, R21, R20, P0 ;  /* 0x0000001415143207 */ /* 0x000fe20000000000 */
[----:B------:R-:W-:-:S04]  /*0c20*/  IMAD.SHL.U32 R18, R18, 0x2, RZ ;  /* 0x0000000212127824 */ /* 0x000fc800078e00ff */
[----:B------:R-:W-:Y:S01]  /*0c30*/  IMAD.IADD R22, R20, 0x1, R19 ;  /* 0x0000000114167824 */ /* 0x000fe200078e0213 */
[----:B------:R-:W-:-:S03]  /*0c40*/  LOP3.LUT R18, R18, 0x2, RZ, 0xc, !PT ;  /* 0x0000000212127812 */ /* 0x000fc600078e0cff */
[----:B------:R-:W0:Y:S01]  /*0c50*/  I2F.F64 R20, R22 ;  /* 0x0000001600147312 */ /* 0x000e220000201c00 */
[----:B------:R-:W-:-:S07]  /*0c60*/  IADD3 R23, PT, PT, R18, -0x1, RZ ;  /* 0xffffffff12177810 */ /* 0x000fce0007ffe0ff */
[----:B------:R-:W1:Y:S01]  /*0c70*/  I2F.F64 R18, R23 ;  /* 0x0000001700127312 */ /* 0x000e620000201c00 */
[----:B0-----:R-:W-:-:S08]  /*0c80*/  DMUL R20, R10, R20 ;  /* 0x000000140a147228 */ /* 0x001fd00000000000 */
[----:B-1----:R-:W-:-:S08]  /*0c90*/  DMUL R18, R20, R18 ;  /* 0x0000001214127228 */ /* 0x002fd00000000000 */
[----:B--2---:R-:W-:-:S11]  /*0ca0*/  DFMA R16, R18, R8, R16 ;  /* 0x000000081210722b */ /* 0x004fd60000000010 */
.L_x_30:
[----:B------:R-:W-:Y:S05]  /*0cb0*/  BSYNC.RECONVERGENT B0 ;  /* 0x0000000000007941 */ /* 0x000fea0003800200 */
.L_x_29:
[----:B------:R-:W1:Y:S01]  /*0cc0*/  LDS.128 R8, [R26] ;  /* 0x000000001a087984 */ /* 0x000e620000000c00 */
[----:B------:R-:W-:Y:S01]  /*0cd0*/  BSSY.RECONVERGENT B0, `(.L_x_31) ;  /* 0x0000020000007945 */ /* 0x000fe20003800200 */
[----:B------:R-:W-:Y:S01]  /*0ce0*/  VIADD R25, R25, 0x20 ;  /* 0x0000002019197836 */ /* 0x000fe20000000000 */
[----:B-1----:R-:W-:Y:S02]  /*0cf0*/  DSETP.EQ.OR P4, PT, R8, RZ, !P1 ;  /* 0x000000ff0800722a */ /* 0x002fe40004f82400 */
[----:B------:R-:W-:-:S12]  /*0d00*/  DSETP.EQ.OR P3, PT, R10, RZ, !P1 ;  /* 0x000000ff0a00722a */ /* 0x000fd80004f62400 */
[----:B------:R-:W-:Y:S05]  /*0d10*/  @P4 BRA `(.L_x_32) ;  /* 0x00000000006c4947 */ /* 0x000fea0003800000 */
[----:B------:R-:W1:Y:S01]  /*0d20*/  LDS R21, [UR5] ;  /* 0x00000005ff157984 */ /* 0x000e620008000800 */
[----:B------:R-:W-:-:S03]  /*0d30*/  VIADD R18, R24, 0x1 ;  /* 0x0000000118127836 */ /* 0x000fc60000000000 */
[----:B------:R-:W2:Y:S04]  /*0d40*/  LDS R20, [UR7] ;  /* 0x00000007ff147984 */ /* 0x000ea80008000800 */
[----:B------:R-:W3:Y:S01]  /*0d50*/  LDS R26, [UR6] ;  /* 0x00000006ff1a7984 */ /* 0x000ee20008000800 */
[----:B-1----:R-:W-:-:S04]  /*0d60*/  ISETP.NE.AND P4, PT, R2, R21, PT ;  /* 0x000000150200720c */ /* 0x002fc80003f85270 */
[----:B------:R-:W-:Y:S01]  /*0d70*/  ISETP.EQ.OR P5, PT, R4, UR15, P4 ;  /* 0x0000000f04007c0c */ /* 0x000fe2000a7a2670 */
[----:B--2---:R-:W-:-:S12]  /*0d80*/  IMAD R19, R20, UR11, R3 ;  /* 0x0000000b14137c24 */ /* 0x004fd8000f8e0203 */
[----:B------:R-:W-:-:S04]  /*0d90*/  @P5 IMAD.MOV R18, RZ, RZ, R24 ;  /* 0x000000ffff125224 */ /* 0x000fc800078e0218 */
[----:B------:R-:W-:-:S04]  /*0da0*/  IMAD R19, R18, UR14, R19 ;  /* 0x0000000e12137c24 */ /* 0x000fc8000f8e0213 */
[----:B0-----:R-:W-:-:S06]  /*0db0*/  IMAD.WIDE R18, R19, 0x8, R14 ;  /* 0x0000000813127825 */ /* 0x001fcc00078e020e */
[----:B------:R-:W2:Y:S01]  /*0dc0*/  LDG.E.64.CONSTANT R18, desc[UR12][R18.64] ;  /* 0x0000000c12127981 */ /* 0x000ea2000c1e9b00 */
[----:B------:R-:W-:Y:S01]  /*0dd0*/  ISETP.NE.AND P6, PT, R4, UR15, PT ;  /* 0x0000000f04007c0c */ /* 0x000fe2000bfc5270 */
[C---:B---3--:R-:W-:Y:S01]  /*0de0*/  IMAD R26, R21.reuse, R26, R4 ;  /* 0x0000001a151a7224 */ /* 0x048fe200078e0204 */
[----:B------:R-:W-:Y:S02]  /*0df0*/  IADD3 R20, PT, PT, -R21, R2, RZ ;  /* 0x0000000215147210 */ /* 0x000fe40007ffe1ff */
[----:B------:R-:W-:Y:S02]  /*0e00*/  SEL R21, RZ, 0xffffffff, P5 ;  /* 0xffffffffff157807 */ /* 0x000fe40002800000 */
[----:B------:R-:W-:-:S05]  /*0e10*/  SEL R22, R20, RZ, !P6 ;  /* 0x000000ff14167207 */ /* 0x000fca0007000000 */
[----:B------:R-:W-:Y:S02]  /*0e20*/  IMAD R23, R7, R20, R22 ;  /* 0x0000001407177224 */ /* 0x000fe400078e0216 */
[----:B------:R-:W-:-:S03]  /*0e30*/  IMAD.SHL.U32 R20, R26, 0x2, RZ ;  /* 0x000000021a147824 */ /* 0x000fc600078e00ff */
[----:B------:R-:W-:-:S05]  /*0e40*/  @P4 SEL R22, R23, R22, P0 ;  /* 0x0000001617164207 */ /* 0x000fca0000000000 */
        /* <DEDUP_REMOVED lines=8> */
.L_x_32:
[----:B------:R-:W-:Y:S05]  /*0ed0*/  BSYNC.RECONVERGENT B0 ;  /* 0x0000000000007941 */ /* 0x000fea0003800200 */
.L_x_31:
[----:B------:R-:W-:Y:S01]  /*0ee0*/  BSSY.RECONVERGENT B0, `(.L_x_33) ;  /* 0x000001e000007945 */ /* 0x000fe20003800200 */
[----:B------:R-:W-:-:S03]  /*0ef0*/  ISETP.NE.AND P4, PT, R25, 0x410, PT ;  /* 0x000004101900780c */ /* 0x000fc60003f85270 */
[----:B------:R-:W-:Y:S10]  /*0f00*/  @P3 BRA `(.L_x_34) ;  /* 0x00000000006c3947 */ /* 0x000ff40003800000 */
[----:B------:R-:W1:Y:S01]  /*0f10*/  LDS R19, [UR5+0x4] ;  /* 0x00000405ff137984 */ /* 0x000e620008000800 */
[----:B------:R-:W-:-:S03]  /*0f20*/  VIADD R8, R24, 0x1 ;  /* 0x0000000118087836 */ /* 0x000fc60000000000 */
[----:B------:R-:W2:Y:S04]  /*0f30*/  LDS R18, [UR7+0x4] ;  /* 0x00000407ff127984 */ /* 0x000ea80008000800 */
[----:B------:R-:W3:Y:S01]  /*0f40*/  LDS R22, [UR6+0x4] ;  /* 0x00000406ff167984 */ /* 0x000ee20008000800 */
[----:B-1----:R-:W-:-:S04]  /*0f50*/  ISETP.NE.AND P3, PT, R2, R19, PT ;  /* 0x000000130200720c */ /* 0x002fc80003f65270 */
[----:B------:R-:W-:Y:S01]  /*0f60*/  ISETP.EQ.OR P5, PT, R4, UR15, P3 ;  /* 0x0000000f04007c0c */ /* 0x000fe20009fa2670 */
[----:B--2---:R-:W-:-:S12]  /*0f70*/  IMAD R9, R18, UR11, R3 ;  /* 0x0000000b12097c24 */ /* 0x004fd8000f8e0203 */
[----:B------:R-:W-:-:S04]  /*0f80*/  @P5 IMAD.MOV R8, RZ, RZ, R24 ;  /* 0x000000ffff085224 */ /* 0x000fc800078e0218 */
[----:B------:R-:W-:-:S04]  /*0f90*/  IMAD R9, R8, UR14, R9 ;  /* 0x0000000e08097c24 */ /* 0x000fc8000f8e0209 */
[----:B0-----:R-:W-:-:S06]  /*0fa0*/  IMAD.WIDE R8, R9, 0x8, R14 ;  /* 0x0000000809087825 */ /* 0x001fcc00078e020e */
[----:B------:R-:W2:Y:S01]  /*0fb0*/  LDG.E.64.CONSTANT R8, desc[UR12][R8.64] ;  /* 0x0000000c08087981 */ /* 0x000ea2000c1e9b00 */
[----:B------:R-:W-:Y:S02]  /*0fc0*/  ISETP.NE.AND P6, PT, R4, UR15, PT ;  /* 0x0000000f04007c0c */ /* 0x000fe4000bfc5270 */
[----:B------:R-:W-:-:S04]  /*0fd0*/  IADD3 R18, PT, PT, R2, -R19, RZ ;  /* 0x8000001302127210 */ /* 0x000fc80007ffe0ff */
        /* <DEDUP_REMOVED lines=14> */
.L_x_34:
[----:B------:R-:W-:Y:S05]  /*10c0*/  BSYNC.RECONVERGENT B0 ;  /* 0x0000000000007941 */ /* 0x000fea0003800200 */
.L_x_33:
[----:B------:R-:W-:Y:S02]  /*10d0*/  UIADD3 UR5, UPT, UPT, UR5, 0x10, URZ ;  /* 0x0000001005057890 */ /* 0x000fe4000fffe0ff */
[----:B------:R-:W-:Y:S02]  /*10e0*/  UIADD3 UR6, UPT, UPT, UR6, 0x10, URZ ;  /* 0x0000001006067890 */ /* 0x000fe4000fffe0ff */
[----:B------:R-:W-:Y:S01]  /*10f0*/  UIADD3 UR7, UPT, UPT, UR7, 0x10, URZ ;  /* 0x0000001007077890 */ /* 0x000fe2000fffe0ff */
[----:B------:R-:W-:Y:S11]  /*1100*/  @P4 BRA `(.L_x_35) ;  /* 0xfffffff400ec4947 */ /* 0x000ff6000383ffff */
[----:B------:R-:W-:Y:S06]  /*1110*/  BAR.SYNC.DEFER_BLOCKING 0x0 ;  /* 0x0000000000007b1d */ /* 0x000fec0000010000 */
[----:B------:R-:W-:Y:S05]  /*1120*/  @!P2 BRA `(.L_x_36) ;  /* 0xfffffff000b4a947 */ /* 0x000fea000383ffff */
.L_x_24:
[----:B------:R-:W1:Y:S01]  /*1130*/  LDCU UR4, c[0x0][0x384] ;  /* 0x00007080ff0477ac */ /* 0x000e620008000800 */
[----:B------:R-:W-:-:S05]  /*1140*/  IMAD.IADD R5, R6, 0x1, R5 ;  /* 0x0000000106057824 */ /* 0x000fca00078e0205 */
[----:B-1----:R-:W-:-:S13]  /*1150*/  ISETP.GE.AND P0, PT, R5, UR4, PT ;  /* 0x0000000405007c0c */ /* 0x002fda000bf06270 */
[----:B------:R-:W-:Y:S05]  /*1160*/  @P0 BRA `(.L_x_23) ;  /* 0x0000000000180947 */ /* 0x000fea0003800000 */
[----:B------:R-:W1:Y:S01]  /*1170*/  LDCU UR4, c[0x0][0x388] ;  /* 0x00007100ff0477ac */ /* 0x000e620008000800 */
[----:B------:R-:W2:Y:S01]  /*1180*/  LDCU UR5, c[0x0][0x390] ;  /* 0x00007200ff0577ac */ /* 0x000ea20008000800 */
[----:B-1----:R-:W-:-:S04]  /*1190*/  ISETP.GE.AND P0, PT, R4, UR4, PT ;  /* 0x0000000404007c0c */ /* 0x002fc8000bf06270 */
[C---:B--2---:R-:W-:Y:S01]  /*11a0*/  ISETP.GT.OR P0, PT, R4.reuse, UR5, P0 ;  /* 0x0000000504007c0c */ /* 0x044fe20008704670 */
[----:B------:R-:W-:-:S12]  /*11b0*/  VIADD R4, R4, 0x1 ;  /* 0x0000000104047836 */ /* 0x000fd80000000000 */
[----:B------:R-:W-:Y:S05]  /*11c0*/  @!P0 BRA `(.L_x_37) ;  /* 0xfffffff000208947 */ /* 0x000fea000383ffff */
.L_x_23:
[----:B------:R-:W-:Y:S05]  /*11d0*/  @!P1 EXIT ;  /* 0x000000000000994d */ /* 0x000fea0003800000 */
[----:B------:R-:W1:Y:S01]  /*11e0*/  LDCU UR6, c[0x0][0x390] ;  /* 0x00007200ff0677ac */ /* 0x000e620008000800 */
[----:B------:R-:W2:Y:S01]  /*11f0*/  LDC.64 R4, c[0x0][0x3f0] ;  /* 0x0000fc00ff047b82 */ /* 0x000ea20000000a00 */
[----:B-1----:R-:W-:-:S04]  /*1200*/  UIMAD.WIDE UR4, UR6, 0x55555556, URZ ;  /* 0x55555556060478a5 */ /* 0x002fc8000f8e02ff */
[----:B------:R-:W-:Y:S01]  /*1210*/  ULEA.HI UR5, UR5, UR5, URZ, 0x1 ;  /* 0x0000000505057291 */ /* 0x000fe2000f8f08ff */
[----:B--2---:R-:W-:-:S03]  /*1220*/  IMAD.WIDE R4, R0, 0x8, R4 ;  /* 0x0000000800047825 */ /* 0x004fc600078e0204 */
[----:B------:R-:W-:-:S06]  /*1230*/  UIADD3 UR5, UPT, UPT, -UR5, UR6, URZ ;  /* 0x0000000605057290 */ /* 0x000fcc000fffe1ff */
[----:B------:R-:W-:-:S05]  /*1240*/  IMAD R2, R2, UR5, RZ ;  /* 0x0000000502027c24 */ /* 0x000fca000f8e02ff */
[----:B------:R-:W-:-:S04]  /*1250*/  SHF.L.U32 R2, R2, 0x1, RZ ;  /* 0x0000000102027819 */ /* 0x000fc800000006ff */
[----:B------:R-:W-:-:S05]  /*1260*/  LOP3.LUT R2, R2, 0x2, RZ, 0xc, !PT ;  /* 0x0000000202027812 */ /* 0x000fca00078e0cff */
[----:B------:R-:W-:-:S04]  /*1270*/  VIADD R6, R2, 0xffffffff ;  /* 0xffffffff02067836 */ /* 0x000fc80000000000 */
[----:B------:R-:W1:Y:S02]  /*1280*/  I2F.F64 R2, R6 ;  /* 0x0000000600027312 */ /* 0x000e640000201c00 */
[----:B-1----:R-:W-:-:S07]  /*1290*/  DMUL R2, R2, R16 ;  /* 0x0000001002027228 */ /* 0x002fce0000000000 */
[----:B------:R-:W-:Y:S01]  /*12a0*/  STG.E.64 desc[UR12][R4.64], R2 ;  /* 0x0000000204007986 */ /* 0x000fe2000c101b0c */
[----:B------:R-:W-:Y:S05]  /*12b0*/  EXIT ;  /* 0x000000000000794d */ /* 0x000fea0003800000 */
.L_x_38:
        /* <DEDUP_REMOVED lines=12> */
.L_x_57:


//--------------------- .text._Z57device_compute_1st_half_ls_flipped_dipole_shared_nontroveiiiiiPKiS0_S0_S0_iiS0_PKdS2_S2_Pd --------------------------
	.section	.text._Z57device_compute_1st_half_ls_flipped_dipole_shared_nontroveiiiiiPKiS0_S0_S0_iiS0_PKdS2_S2_Pd,"ax",@progbits
	.align	128
        .global         _Z57device_compute_1st_half_ls_flipped_dipole_shared_nontroveiiiiiPKiS0_S0_S0_iiS0_PKdS2_S2_Pd
        .type           _Z57device_compute_1st_half_ls_flipped_dipole_shared_nontroveiiiiiPKiS0_S0_S0_iiS0_PKdS2_S2_Pd,@function
        .size           _Z57device_compute_1st_half_ls_flipped_dipole_shared_nontroveiiiiiPKiS0_S0_S0_iiS0_PKdS2_S2_Pd,(.L_x_58 - _Z57device_compute_1st_half_ls_flipped_dipole_shared_nontroveiiiiiPKiS0_S0_S0_iiS0_PKdS2_S2_Pd)
        .other          _Z57device_compute_1st_half_ls_flipped_dipole_shared_nontroveiiiiiPKiS0_S0_S0_iiS0_PKdS2_S2_Pd,@"STO_CUDA_ENTRY STV_DEFAULT"
_Z57device_compute_1st_half_ls_flipped_dipole_shared_nontroveiiiiiPKiS0_S0_S0_iiS0_PKdS2_S2_Pd:
.text._Z57device_compute_1st_half_ls_flipped_dipole_shared_nontroveiiiiiPKiS0_S0_S0_iiS0_PKdS2_S2_Pd:
[----:B------:R-:W-:Y:S01]  /*0000*/  LDC R1, c[0x0][0x37c] ;  /* 0x0000df00ff017b82 */ /* 0x000fe20000000800 */
[----:B------:R-:W0:Y:S07]  /*0010*/  S2R R0, SR_TID.X ;  /* 0x0000000000007919 */ /* 0x000e2e0000002100 */
[----:B------:R-:W0:Y:S01]  /*0020*/  S2UR UR4, SR_CTAID.X ;  /* 0x00000000000479c3 */ /* 0x000e220000002500 */
[----:B------:R-:W1:Y:S01]  /*0030*/  LDCU UR6, c[0x0][0x3b8] ;  /* 0x00007700ff0677ac */ /* 0x000e620008000800 */
[----:B------:R-:W1:Y:S06]  /*0040*/  LDCU UR5, c[0x0][0x380] ;  /* 0x00007000ff0577ac */ /* 0x000e6c0008000800 */
[----:B------:R-:W0:Y:S01]  /*0050*/  LDC R5, c[0x0][0x360] ;  /* 0x0000d800ff057b82 */ /* 0x000e220000000800 */
[----:B------:R-:W2:Y:S01]  /*0060*/  LDCU.64 UR12, c[0x0][0x358] ;  /* 0x00006b00ff0c77ac */ /* 0x000ea20008000a00 */
[----:B------:R-:W3:Y:S01]  /*0070*/  LDCU UR7, c[0x0][0x388] ;  /* 0x00007100ff0777ac */ /* 0x000ee20008000800 */
[----:B-1----:R-:W-:Y:S01]  /*0080*/  UIADD3 UR5, UPT, UPT, UR6, UR5, URZ ;  /* 0x0000000506057290 */ /* 0x002fe2000fffe0ff */
[----:B0-----:R-:W-:-:S04]  /*0090*/  IMAD R0, R5, UR4, R0 ;  /* 0x0000000405007c24 */ /* 0x001fc8000f8e0200 */
[----:B------:R-:W-:Y:S01]  /*00a0*/  VIADD R0, R0, UR6 ;  /* 0x0000000600007c36 */ /* 0x000fe20008000000 */
[----:B------:R-:W0:Y:S04]  /*00b0*/  LDCU UR6, c[0x0][0x390] ;  /* 0x00007200ff0677ac */ /* 0x000e280008000800 */
[----:B------:R-:W-:-:S13]  /*00c0*/  ISETP.GE.AND P0, PT, R0, UR5, PT ;  /* 0x0000000500007c0c */ /* 0x000fda000bf06270 */
[----:B------:R-:W1:Y:S08]  /*00d0*/  @!P0 LDC.64 R4, c[0x0][0x3b0] ;  /* 0x0000ec00ff048b82 */ /* 0x000e700000000a00 */
[----:B------:R-:W4:Y:S01]  /*00e0*/  @!P0 LDC.64 R6, c[0x0][0x3a0] ;  /* 0x0000e800ff068b82 */ /* 0x000f220000000a00 */
[----:B-1----:R-:W-:-:S06]  /*00f0*/  @!P0 IMAD.WIDE R4, R0, 0x4, R4 ;  /* 0x0000000400048825 */ /* 0x002fcc00078e0204 */
[----:B--2---:R-:W2:Y:S01]  /*0100*/  @!P0 LDG.E R4, desc[UR12][R4.64] ;  /* 0x0000000c04048981 */ /* 0x004ea2000c1e1900 */
[----:B----4-:R-:W-:-:S06]  /*0110*/  @!P0 IMAD.WIDE R6, R0, 0x4, R6 ;  /* 0x0000000400068825 */ /* 0x010fcc00078e0206 */
[----:B------:R-:W4:Y:S01]  /*0120*/  @!P0 LDG.E R6, desc[UR12][R6.64] ;  /* 0x0000000c06068981 */ /* 0x000f22000c1e1900 */
[----:B0-----:R-:W-:-:S04]  /*0130*/  UISETP.LT.AND UP0, UPT, UR6, 0x1, UPT ;  /* 0x000000010600788c */ /* 0x001fc8000bf01270 */
[----:B------:R-:W-:-:S04]  /*0140*/  USEL UR4, UR6, 0x1, !UP0 ;  /* 0x0000000106047887 */ /* 0x000fc8000c000000 */
[----:B------:R-:W-:-:S04]  /*0150*/  UIADD3 UR4, UPT, UPT, UR4, -0x1, URZ ;  /* 0xffffffff04047890 */ /* 0x000fc8000fffe0ff */
[----:B---3--:R-:W-:-:S04]  /*0160*/  UISETP.GT.AND UP0, UPT, UR4, UR7, UPT ;  /* 0x000000070400728c */ /* 0x008fc8000bf04270 */
[----:B------:R-:W-:Y:S01]  /*0170*/  UISETP.LT.OR UP0, UPT, UR6, -0x1, UP0 ;  /* 0xffffffff0600788c */ /* 0x000fe20008701670 */
[----:B------:R-:W-:Y:S01]  /*0180*/  IMAD.MOV.U32 R2, RZ, RZ, RZ ;  /* 0x000000ffff027224 */ /* 0x000fe200078e00ff */
[----:B------:R-:W-:Y:S01]  /*0190*/  CS2R R12, SRZ ;  /* 0x00000000000c7805 */ /* 0x000fe2000001ff00 */
[----:B--2---:R-:W-:Y:S01]  /*01a0*/  @!P0 VIADD R3, R4, 0xffffffff ;  /* 0xffffffff04038836 */ /* 0x004fe20000000000 */
[----:B----4-:R-:W-:-:S05]  /*01b0*/  @!P0 LOP3.LUT R2, R6, 0x1, RZ, 0xc0, !PT ;  /* 0x0000000106028812 */ /* 0x010fca00078ec0ff */
[----:B------:R-:W-:Y:S05]  /*01c0*/  BRA.U UP0, `(.L_x_39) ;  /* 0x0000000d00d47547 */ /* 0x000fea000b800000 */
[----:B------:R-:W0:Y:S01]  /*01d0*/  LDCU UR6, c[0x0][0x3bc] ;  /* 0x00007780ff0677ac */ /* 0x000e220008000800 */
[----:B------:R-:W-:Y:S02]  /*01e0*/  MOV R4, UR4 ;  /* 0x0000000400047c02 */ /* 0x000fe40008000f00 */
[----:B------:R-:W-:Y:S01]  /*01f0*/  CS2R R12, SRZ ;  /* 0x00000000000c7805 */ /* 0x000fe2000001ff00 */
[----:B0-----:R-:W-:-:S07]  /*0200*/  IMAD.U32 R5, RZ, RZ, UR6 ;  /* 0x00000006ff057e24 */ /* 0x001fce000f8e00ff */
.L_x_53:
[----:B0-----:R-:W0:Y:S02]  /*0210*/  LDC.64 R6, c[0x0][0x3c0] ;  /* 0x0000f000ff067b82 */ /* 0x001e240000000a00 */
[----:B0-----:R-:W-:-:S06]  /*0220*/  IMAD.WIDE.U32 R6, R4, 0x4, R6 ;  /* 0x0000000404067825 */ /* 0x001fcc00078e0006 */
[----:B------:R-:W2:Y:S02]  /*0230*/  LDG.E R6, desc[UR12][R6.64] ;  /* 0x0000000c06067981 */ /* 0x000ea4000c1e1900 */
[----:B--2---:R-:W-:-:S13]  /*0240*/  ISETP.GE.AND P0, PT, R6, 0x1, PT ;  /* 0x000000010600780c */ /* 0x004fda0003f06270 */
[----:B-----5:R-:W-:Y:S05]  /*0250*/  @!P0 BRA `(.L_x_40) ;  /* 0x0000000c00888947 */ /* 0x020fea0003800000 */
[----:B------:R-:W0:Y:S01]  /*0260*/  LDC R7, c[0x0][0x38c] ;  /* 0x0000e300ff077b82 */ /* 0x000e220000000800 */
[----:B------:R-:W0:Y:S01]  /*0270*/  LDCU UR6, c[0x0][0x388] ;  /* 0x00007100ff0677ac */ /* 0x000e220008000800 */
[----:B------:R-:W-:Y:S01]  /*0280*/  HFMA2 R10, -RZ, RZ, 0, 1.78813934326171875e-07 ;  /* 0x00000003ff0a7431 */ /* 0x000fe200000001ff */
[----:B------:R-:W1:Y:S05]  /*0290*/  LDCU UR4, c[0x3][0x8] ;  /* 0x00c00100ff0477ac */ /* 0x000e6a0008000800 */
[----:B------:R-:W2:Y:S08]  /*02a0*/  LDC R17, c[0x0][0x390] ;  /* 0x0000e400ff117b82 */ /* 0x000eb00000000800 */
[----:B------:R-:W3:Y:S08]  /*02b0*/  LDC R15, c[0x0][0x388] ;  /* 0x0000e200ff0f7b82 */ /* 0x000ef00000000800 */
[----:B------:R-:W4:Y:S01]  /*02c0*/  LDC.64 R8, c[0x0][0x3d8] ;  /* 0x0000f600ff087b82 */ /* 0x000f220000000a00 */
[----:B0-----:R-:W-:Y:S01]  /*02d0*/  VIADD R7, R7, -UR6 ;  /* 0x8000000607077c36 */ /* 0x001fe20008000000 */
[----:B-1----:R-:W-:-:S03]  /*02e0*/  UIADD3 UR6, UPT, UPT, UR4, 0x1, URZ ;  /* 0x0000000104067890 */ /* 0x002fc6000fffe0ff */
[----:B------:R-:W-:Y:S02]  /*02f0*/  IMAD R11, R7, UR4, R7 ;  /* 0x00000004070b7c24 */ /* 0x000fe4000f8e0207 */
[----:B--2---:R-:W-:Y:S02]  /*0300*/  IMAD.IADD R7, R17, 0x1, -R4 ;  /* 0x0000000111077824 */ /* 0x004fe400078e0a04 */
[----:B------:R-:W-:Y:S02]  /*0310*/  VIADD R14, R11, UR6 ;  /* 0x000000060b0e7c36 */ /* 0x000fe40008000000 */
[----:B------:R-:W-:Y:S02]  /*0320*/  IMAD R11, R7, R10, 0x3 ;  /* 0x00000003070b7424 */ /* 0x000fe400078e020a */
[----:B---3--:R-:W-:Y:S02]  /*0330*/  IMAD R10, R4, UR6, R15 ;  /* 0x00000006040a7c24 */ /* 0x008fe4000f8e020f */
[----:B------:R-:W-:-:S04]  /*0340*/  IMAD R11, R11, UR6, R14 ;  /* 0x000000060b0b7c24 */ /* 0x000fc8000f8e020e */
[----:B------:R-:W-:-:S04]  /*0350*/  IMAD R11, R11, UR6, R10 ;  /* 0x000000060b0b7c24 */ /* 0x000fc8000f8e020a */
[----:B----4-:R-:W-:-:S05]  /*0360*/  IMAD.WIDE R8, R11, 0x8, R8 ;  /* 0x000000080b087825 */ /* 0x010fca00078e0208 */
[----:B------:R0:W5:Y:S01]  /*0370*/  LDG.E.64 R14, desc[UR12][R8.64] ;  /* 0x0000000c080e7981 */ /* 0x000162000c1e1b00 */
[----:B------:R-:W-:Y:S01]  /*0380*/  MOV R16, 0x3ff00000 ;  /* 0x3ff0000000107802 */ /* 0x000fe20000000f00 */
[----:B------:R-:W-:Y:S01]  /*0390*/  UMOV UR4, URZ ;  /* 0x000000ff00047c82 */ /* 0x000fe20008000000 */
[----:B------:R-:W-:Y:S02]  /*03a0*/  ISETP.NE.AND P3, PT, R17, RZ, PT ;  /* 0x000000ff1100720c */ /* 0x000fe40003f65270 */
[----:B------:R-:W-:Y:S02]  /*03b0*/  ISETP.NE.AND P0, PT, R4, RZ, PT ;  /* 0x000000ff0400720c */ /* 0x000fe40003f05270 */
[----:B------:R-:W-:Y:S02]  /*03c0*/  FSEL R16, R16, 1.8017766475677490234, !P3 ;  /* 0x3fe6a09e10107808 */ /* 0x000fe40005800000 */
[----:B------:R-:W-:Y:S02]  /*03d0*/  ISETP.NE.AND P2, PT, R4, R17, PT ;  /* 0x000000110400720c */ /* 0x000fe40003f45270 */
[----:B------:R-:W-:-:S02]  /*03e0*/  FSEL R10, RZ, 3.00264246557624842060e+23, !P3 ;  /* 0x667e556eff0a7808 */ /* 0x000fc40005800000 */
[----:B------:R-:W-:Y:S02]  /*03f0*/  ISETP.NE.AND P1, PT, R4, R17, PT ;  /* 0x000000110400720c */ /* 0x000fe40003f25270 */
[----:B------:R-:W-:Y:S02]  /*0400*/  FSEL R17, R16, 1.875, P0 ;  /* 0x3ff0000010117808 */ /* 0x000fe40000000000 */
[----:B------:R-:W-:Y:S02]  /*0410*/  SEL R22, RZ, 0x2, P2 ;  /* 0x00000002ff167807 */ /* 0x000fe40001000000 */
[----:B0-----:R-:W-:-:S07]  /*0420*/  FSEL R16, R10, RZ, P0 ;  /* 0x000000ff0a107208 */ /* 0x001fce0000000000 */
.L_x_52:
        /* <DEDUP_REMOVED lines=16> */
[----:B------:R-:W-:-:S07]  /*0530*/  IADD3 R25, PT, PT, R25, R5, RZ ;  /* 0x0000000519197210 */ /* 0x000fce0007ffe0ff */
[----:B------:R-:W1:Y:S08]  /*0540*/  LDC.64 R10, c[0x0][0x3a8] ;  /* 0x0000ea00ff0a7b82 */ /* 0x000e700000000a00 */
[----:B------:R-:W2:Y:S01]  /*0550*/  LDC.64 R8, c[0x0][0x398] ;  /* 0x0000e600ff087b82 */ /* 0x000ea20000000a00 */
[----:B0-----:R-:W-:-:S06]  /*0560*/  IMAD.WIDE R18, R25, 0x8, R18 ;  /* 0x0000000819127825 */ /* 0x001fcc00078e0212 */
[----:B------:R-:W3:Y:S01]  /*0570*/  LDG.E.64 R18, desc[UR12][R18.64] ;  /* 0x0000000c12127981 */ /* 0x000ee2000c1e1b00 */
[----:B-1----:R-:W-:-:S06]  /*0580*/  IMAD.WIDE R10, R25, 0x4, R10 ;  /* 0x00000004190a7825 */ /* 0x002fcc00078e020a */
[----:B------:R0:W4:Y:S01]  /*0590*/  LDG.E R10, desc[UR12][R10.64] ;  /* 0x0000000c0a0a7981 */ /* 0x000122000c1e1900 */
[----:B--2---:R-:W-:-:S06]  /*05a0*/  IMAD.WIDE R24, R25, 0x4, R8 ;  /* 0x0000000419187825 */ /* 0x004fcc00078e0208 */
[----:B------:R-:W2:Y:S01]  /*05b0*/  LDG.E R24, desc[UR12][R24.64] ;  /* 0x0000000c18187981 */ /* 0x000ea2000c1e1900 */
[----:B------:R-:W1:Y:S01]  /*05c0*/  S2UR UR8, SR_CgaCtaId ;  /* 0x00000000000879c3 */ /* 0x000e620000008800 */
[----:B------:R-:W-:Y:S01]  /*05d0*/  UMOV UR7, 0x400 ;  /* 0x0000040000077882 */ /* 0x000fe20000000000 */
[----:B------:R-:W-:Y:S01]  /*05e0*/  IMAD.HI.U32 R26, R4, -0x55555555, RZ ;  /* 0xaaaaaaab041a7827 */ /* 0x000fe200078e00ff */
[----:B------:R-:W-:Y:S02]  /*05f0*/  UIADD3 UR6, UPT, UPT, UR7, 0x600, URZ ;  /* 0x0000060007067890 */ /* 0x000fe4000fffe0ff */
[----:B------:R-:W-:Y:S02]  /*0600*/  UIADD3 UR7, UPT, UPT, UR7, 0x800, URZ ;  /* 0x0000080007077890 */ /* 0x000fe4000fffe0ff */
[----:B------:R-:W-:-:S05]  /*0610*/  SHF.R.U32.HI R27, RZ, 0x1, R26 ;  /* 0x00000001ff1b7819 */ /* 0x000fca000001161a */
[----:B------:R-:W-:Y:S01]  /*0620*/  IMAD R27, R27, -0x3, R4 ;  /* 0xfffffffd1b1b7824 */ /* 0x000fe200078e0204 */
[----:B-1----:R-:W-:Y:S02]  /*0630*/  ULEA UR6, UR8, UR6, 0x18 ;  /* 0x0000000608067291 */ /* 0x002fe4000f8ec0ff */
[----:B------:R-:W-:-:S04]  /*0640*/  ULEA UR7, UR8, UR7, 0x18 ;  /* 0x0000000708077291 */ /* 0x000fc8000f8ec0ff */
[C---:B0-----:R-:W-:Y:S02]  /*0650*/  LEA R11, R20.reuse, UR6, 0x2 ;  /* 0x00000006140b7c11 */ /* 0x041fe4000f8e10ff */
[----:B------:R-:W-:Y:S01]  /*0660*/  LEA R20, R20, UR7, 0x2 ;  /* 0x0000000714147c11 */ /* 0x000fe2000f8e10ff */
[----:B---3--:R-:W-:Y:S01]  /*0670*/  DMUL R8, R18, R16 ;  /* 0x0000001012087228 */ /* 0x008fe20000000000 */
[----:B----4-:R-:W-:-:S09]  /*0680*/  VIADD R10, R10, 0xffffffff ;  /* 0xffffffff0a0a7836 */ /* 0x010fd20000000000 */
[----:B------:R-:W-:Y:S02]  /*0690*/  FSEL R8, R18, R8, !P2 ;  /* 0x0000000812087208 */ /* 0x000fe40005000000 */
[----:B------:R-:W-:Y:S01]  /*06a0*/  FSEL R9, R19, R9, !P2 ;  /* 0x0000000913097208 */ /* 0x000fe20005000000 */
[----:B--2---:R0:W-:Y:S05]  /*06b0*/  STS [R11], R24 ;  /* 0x000000180b007388 */ /* 0x0041ea0000000800 */
[----:B-----5:R-:W-:Y:S01]  /*06c0*/  DMUL R8, R14, R8 ;  /* 0x000000080e087228 */ /* 0x020fe20000000000 */
[----:B------:R0:W-:Y:S04]  /*06d0*/  STS [R23], R10 ;  /* 0x0000000a17007388 */ /* 0x0001e80000000800 */
[----:B------:R0:W-:Y:S04]  /*06e0*/  STS [R20], R27 ;  /* 0x0000001b14007388 */ /* 0x0001e80000000800 */
[----:B------:R0:W-:Y:S02]  /*06f0*/  STS.64 [R21], R8 ;  /* 0x0000000815007388 */ /* 0x0001e40000000a00 */
.L_x_42:
[----:B------:R-:W-:Y:S05]  /*0700*/  BSYNC.RECONVERGENT B0 ;  /* 0x0000000000007941 */ /* 0x000fea0003800200 */
.L_x_41:
[----:B------:R-:W1:Y:S08]  /*0710*/  S2UR UR8, SR_CgaCtaId ;  /* 0x00000000000879c3 */ /* 0x000e700000008800 */
[----:B------:R-:W-:Y:S01]  /*0720*/  BAR.SYNC.DEFER_BLOCKING 0x0 ;  /* 0x0000000000007b1d */ /* 0x000fe20000010000 */
[----:B------:R-:W-:Y:S01]  /*0730*/  UIADD3 UR4, UPT, UPT, UR4, 0x80, URZ ;  /* 0x0000008004047890 */ /* 0x000fe2000fffe0ff */
[----:B0-----:R-:W-:-:S04]  /*0740*/  IMAD.MOV.U32 R23, RZ, RZ, 0x10 ;  /* 0x00000010ff177424 */ /* 0x001fc800078e00ff */
[----:B------:R-:W-:Y:S02]  /*0750*/  UMOV UR6, 0x400 ;  /* 0x0000040000067882 */ /* 0x000fe40000000000 */
[----:B------:R-:W0:Y:S01]  /*0760*/  LDC.64 R18, c[0x0][0x3c8] ;  /* 0x0000f200ff127b82 */ /* 0x000e220000000a00 */
[----:B------:R-:W-:Y:S01]  /*0770*/  UIADD3 UR7, UPT, UPT, UR6, 0x600, URZ ;  /* 0x0000060006077890 */ /* 0x000fe2000fffe0ff */
[----:B------:R-:W-:Y:S01]  /*0780*/  ISETP.LE.AND P3, PT, R6, UR4, PT ;  /* 0x0000000406007c0c */ /* 0x000fe2000bf63270 */
[----:B------:R-:W-:Y:S02]  /*0790*/  UIADD3 UR9, UPT, UPT, UR6, 0x800, URZ ;  /* 0x0000080006097890 */ /* 0x000fe4000fffe0ff */
[----:B------:R-:W-:Y:S01]  /*07a0*/  UIADD3 UR10, UPT, UPT, UR6, 0x400, URZ ;  /* 0x00000400060a7890 */ /* 0x000fe2000fffe0ff */
[----:B------:R-:W2:Y:S01]  /*07b0*/  LDCU UR16, c[0x0][0x390] ;  /* 0x00007200ff1077ac */ /* 0x000ea20008000800 */
[----:B------:R-:W3:Y:S01]  /*07c0*/  LDCU.64 UR14, c[0x3][URZ] ;  /* 0x00c00000ff0e77ac */ /* 0x000ee20008000a00 */
[----:B-1----:R-:W-:-:S02]  /*07d0*/  ULEA UR11, UR8, UR6, 0x18 ;  /* 0x00000006080b7291 */ /* 0x002fc4000f8ec0ff */
[----:B------:R-:W-:Y:S02]  /*07e0*/  ULEA UR7, UR8, UR7, 0x18 ;  /* 0x0000000708077291 */ /* 0x000fe4000f8ec0ff */
[----:B------:R-:W-:Y:S02]  /*07f0*/  ULEA UR9, UR8, UR9, 0x18 ;  /* 0x0000000908097291 */ /* 0x000fe4000f8ec0ff */
[----:B------:R-:W-:Y:S02]  /*0800*/  ULEA UR8, UR8, UR10, 0x18 ;  /* 0x0000000a08087291 */ /* 0x000fe4000f8ec0ff */
[----:B------:R-:W-:Y:S02]  /*0810*/  UIADD3 UR6, UPT, UPT, UR7, 0x8, URZ ;  /* 0x0000000807067890 */ /* 0x000fe4000fffe0ff */
[----:B------:R-:W-:Y:S02]  /*0820*/  UIADD3 UR7, UPT, UPT, UR9, 0x8, URZ ;  /* 0x0000000809077890 */ /* 0x000fe4000fffe0ff */
[----:B------:R-:W-:-:S12]  /*0830*/  UIADD3 UR8, UPT, UPT, UR8, 0x8, URZ ;  /* 0x0000000808087890 */ /* 0x000fd8000fffe0ff */
.L_x_51:
[----:B------:R-:W1:Y:S01]  /*0840*/  LDS.128 R8, [R23+UR11+-0x10] ;  /* 0xfffff00b17087984 */ /* 0x000e620008000c00 */
[----:B------:R-:W-:Y:S01]  /*0850*/  ISETP.GE.AND P0, PT, R0, UR5, PT ;  /* 0x0000000500007c0c */ /* 0x000fe2000bf06270 */
[----:B------:R-:W-:Y:S01]  /*0860*/  BSSY.RECONVERGENT B0, `(.L_x_43) ;  /* 0x000001f000007945 */ /* 0x000fe20003800200 */
[----:B------:R-:W-:-:S11]  /*0870*/  IADD3 R26, PT, PT, R23, UR11, RZ ;  /* 0x0000000b171a7c10 */ /* 0x000fd6000fffe0ff */
[----:B-1----:R-:W-:Y:S02]  /*0880*/  DSETP.EQ.OR P5, PT, R8, RZ, P0 ;  /* 0x000000ff0800722a */ /* 0x002fe400007a2400 */
[----:B------:R-:W-:-:S12]  /*0890*/  DSETP.EQ.OR P4, PT, R10, RZ, P0 ;  /* 0x000000ff0a00722a */ /* 0x000fd80000782400 */
[----:B------:R-:W-:Y:S05]  /*08a0*/  @P5 BRA `(.L_x_44) ;  /* 0x0000000000685947 */ /* 0x000fea0003800000 */
[----:B------:R-:W1:Y:S04]  /*08b0*/  LDS R21, [UR6+-0x8] ;  /* 0xfffff806ff157984 */ /* 0x000e680008000800 */
[----:B------:R-:W3:Y:S01]  /*08c0*/  LDS R20, [UR8+-0x8] ;  /* 0xfffff808ff147984 */ /* 0x000ee20008000800 */
[C---:B-1----:R-:W-:Y:S01]  /*08d0*/  IMAD.IADD R24, R2.reuse, 0x1, -R21 ;  /* 0x0000000102187824 */ /* 0x042fe200078e0a15 */
[----:B------:R-:W-:-:S04]  /*08e0*/  ISETP.NE.AND P5, PT, R2, R21, PT ;  /* 0x000000150200720c */ /* 0x000fc80003fa5270 */
[----:B------:R-:W-:Y:S02]  /*08f0*/  SEL R25, R24, RZ, !P2 ;  /* 0x000000ff18197207 */ /* 0x000fe40005000000 */
[----:B--2---:R-:W-:-:S03]  /*0900*/  ISETP.EQ.OR P6, PT, R4, UR16, P5 ;  /* 0x0000001004007c0c */ /* 0x004fc6000afc2670 */
[----:B------:R-:W-:-:S05]  /*0910*/  IMAD R24, R7, R24, R25 ;  /* 0x0000001807187224 */ /* 0x000fca00078e0219 */
[----:B------:R-:W-:Y:S02]  /*0920*/  @P5 SEL R25, R24, R25, P1 ;  /* 0x0000001918195207 */ /* 0x000fe40000800000 */
[----:B------:R-:W-:-:S05]  /*0930*/  SEL R24, RZ, 0xffffffff, P6 ;  /* 0xffffffffff187807 */ /* 0x000fca0003000000 */
[----:B------:R-:W-:-:S04]  /*0940*/  IMAD.IADD R27, R25, 0x1, R24 ;  /* 0x00000001191b7824 */ /* 0x000fc800078e0218 */
[----:B------:R-:W1:Y:S02]  /*0950*/  I2F.F64 R24, R27 ;  /* 0x0000001b00187312 */ /* 0x000e640000201c00 */
[----:B-1----:R-:W-:Y:S01]  /*0960*/  DMUL R24, R8, R24 ;  /* 0x0000001808187228 */ /* 0x002fe20000000000 */
[----:B------:R-:W-:Y:S01]  /*0970*/  IADD3 R8, PT, PT, R22, 0x1, RZ ;  /* 0x0000000116087810 */ /* 0x000fe20007ffe0ff */
[----:B------:R-:W-:Y:S02]  /*0980*/  @P6 IMAD.MOV R8, RZ, RZ, R22 ;  /* 0x000000ffff086224 */ /* 0x000fe400078e0216 */
[----:B---3--:R-:W-:Y:S02]  /*0990*/  IMAD R9, R20, UR14, R3 ;  /* 0x0000000e14097c24 */ /* 0x008fe4000f8e0203 */
[----:B------:R-:W1:Y:S02]  /*09a0*/  LDS R20, [UR7+-0x8] ;  /* 0xfffff807ff147984 */ /* 0x000e640008000800 */
[----:B------:R-:W-:-:S04]  /*09b0*/  IMAD R9, R8, UR15, R9 ;  /* 0x0000000f08097c24 */ /* 0x000fc8000f8e0209 */
[----:B0-----:R-:W-:-:S06]  /*09c0*/  IMAD.WIDE R8, R9, 0x8, R18 ;  /* 0x0000000809087825 */ /* 0x001fcc00078e0212 */
[----:B------:R-:W2:Y:S01]  /*09d0*/  LDG.E.64.CONSTANT R8, desc[UR12][R8.64] ;  /* 0x0000000c08087981 */ /* 0x000ea2000c1e9b00 */
[----:B-1----:R-:W-:-:S04]  /*09e0*/  IMAD R20, R21, R20, R4 ;  /* 0x0000001415147224 */ /* 0x002fc800078e0204 */
[----:B------:R-:W-:-:S05]  /*09f0*/  IMAD.SHL.U32 R20, R20, 0x2, RZ ;  /* 0x0000000214147824 */ /* 0x000fca00078e00ff */
[----:B------:R-:W-:-:S04]  /*0a00*/  LOP3.LUT R20, R20, 0x2, RZ, 0xc, !PT ;  /* 0x0000000214147812 */ /* 0x000fc800078e0cff */
[----:B------:R-:W-:-:S04]  /*0a10*/  IADD3 R27, PT, PT, R20, -0x1, RZ ;  /* 0xffffffff141b7810 */ /* 0x000fc80007ffe0ff */
[----:B------:R-:W0:Y:S02]  /*0a20*/  I2F.F64 R20, R27 ;  /* 0x0000001b00147312 */ /* 0x000e240000201c00 */
[----:B0-----:R-:W-:-:S08]  /*0a30*/  DMUL R20, R24, R20 ;  /* 0x0000001418147228 */ /* 0x001fd00000000000 */
[----:B--2---:R-:W-:-:S11]  /*0a40*/  DFMA R12, R20, R8, R12 ;  /* 0x00000008140c722b */ /* 0x004fd6000000000c */
.L_x_44:
[----:B--23--:R-:W-:Y:S05]  /*0a50*/  BSYNC.RECONVERGENT B0 ;  /* 0x0000000000007941 */ /* 0x00cfea0003800200 */
.L_x_43:
        /* <DEDUP_REMOVED lines=9> */
[----:B------:R-:W-:-:S04]  /*0af0*/  @P5 IMAD.MOV R8, RZ, RZ, R22 ;  /* 0x000000ffff085224 */ /* 0x000fc800078e0216 */
[----:B------:R-:W-:-:S04]  /*0b00*/  IMAD R9, R8, UR15, R9 ;  /* 0x0000000f08097c24 */ /* 0x000fc8000f8e0209 */
[----:B0-----:R-:W-:-:S06]  /*0b10*/  IMAD.WIDE R8, R9, 0x8, R18 ;  /* 0x0000000809087825 */ /* 0x001fcc00078e0212 */
[----:B------:R-:W2:Y:S01]  /*0b20*/  LDG.E.64.CONSTANT R8, desc[UR12][R8.64] ;  /* 0x0000000c08087981 */ /* 0x000ea2000c1e9b00 */
        /* <DEDUP_REMOVED lines=15> */
.L_x_46:
[----:B------:R-:W-:Y:S05]  /*0c20*/  BSYNC.RECONVERGENT B0 ;  /* 0x0000000000007941 */ /* 0x000fea0003800200 */
.L_x_45:
[----:B------:R-:W1:Y:S01]  /*0c30*/  LDS.128 R8, [R26] ;  /* 0x000000001a087984 */ /* 0x000e620000000c00 */
[----:B------:R-:W-:Y:S01]  /*0c40*/  VIADD R23, R23, 0x20 ;  /* 0x0000002017177836 */ /* 0x000fe20000000000 */
[----:B------:R-:W-:Y:S04]  /*0c50*/  BSSY.RECONVERGENT B0, `(.L_x_47) ;  /* 0x000001f000007945 */ /* 0x000fe80003800200 */
[----:B------:R-:W-:Y:S01]  /*0c60*/  ISETP.NE.AND P4, PT, R23, 0x410, PT ;  /* 0x000004101700780c */ /* 0x000fe20003f85270 */
[----:B-1----:R-:W-:Y:S02]  /*0c70*/  DSETP.EQ.OR P5, PT, R8, RZ, P0 ;  /* 0x000000ff0800722a */ /* 0x002fe400007a2400 */
[----:B------:R-:W-:-:S12]  /*0c80*/  DSETP.EQ.OR P0, PT, R10, RZ, P0 ;  /* 0x000000ff0a00722a */ /* 0x000fd80000702400 */
[----:B------:R-:W-:Y:S05]  /*0c90*/  @P5 BRA `(.L_x_48) ;  /* 0x0000000000685947 */ /* 0x000fea0003800000 */
[----:B------:R-:W1:Y:S01]  /*0ca0*/  LDS R25, [UR6] ;  /* 0x00000006ff197984 */ /* 0x000e620008000800 */
[----:B------:R-:W-:-:S03]  /*0cb0*/  VIADD R20, R22, 0x1 ;  /* 0x0000000116147836 */ /* 0x000fc60000000000 */
[----:B------:R-:W2:Y:S01]  /*0cc0*/  LDS R24, [UR8] ;  /* 0x00000008ff187984 */ /* 0x000ea20008000800 */
[----:B-1----:R-:W-:-:S04]  /*0cd0*/  ISETP.NE.AND P5, PT, R2, R25, PT ;  /* 0x000000190200720c */ /* 0x002fc80003fa5270 */
[----:B------:R-:W-:Y:S01]  /*0ce0*/  ISETP.EQ.OR P6, PT, R4, UR16, P5 ;  /* 0x0000001004007c0c */ /* 0x000fe2000afc2670 */
[----:B--2---:R-:W-:-:S12]  /*0cf0*/  IMAD R21, R24, UR14, R3 ;  /* 0x0000000e18157c24 */ /* 0x004fd8000f8e0203 */
[----:B------:R-:W-:-:S05]  /*0d00*/  @P6 IADD3 R20, PT, PT, R22, RZ, RZ ;  /* 0x000000ff16146210 */ /* 0x000fca0007ffe0ff */
[----:B------:R-:W-:-:S04]  /*0d10*/  IMAD R21, R20, UR15, R21 ;  /* 0x0000000f14157c24 */ /* 0x000fc8000f8e0215 */
[----:B0-----:R-:W-:-:S06]  /*0d20*/  IMAD.WIDE R20, R21, 0x8, R18 ;  /* 0x0000000815147825 */ /* 0x001fcc00078e0212 */
[----:B------:R-:W2:Y:S01]  /*0d30*/  LDG.E.64.CONSTANT R20, desc[UR12][R20.64] ;  /* 0x0000000c14147981 */ /* 0x000ea2000c1e9b00 */
[----:B------:R-:W-:-:S05]  /*0d40*/  IMAD.IADD R24, R2, 0x1, -R25 ;  /* 0x0000000102187824 */ /* 0x000fca00078e0a19 */
[----:B------:R-:W-:-:S05]  /*0d50*/  SEL R26, R24, RZ, !P2 ;  /* 0x000000ff181a7207 */ /* 0x000fca0005000000 */
[----:B------:R-:W-:Y:S02]  /*0d60*/  IMAD R27, R7, R24, R26 ;  /* 0x00000018071b7224 */ /* 0x000fe400078e021a */
[----:B------:R-:W0:Y:S03]  /*0d70*/  LDS R24, [UR7] ;  /* 0x00000007ff187984 */ /* 0x000e260008000800 */
[----:B------:R-:W-:Y:S02]  /*0d80*/  @P5 SEL R26, R27, R26, P1 ;  /* 0x0000001a1b1a5207 */ /* 0x000fe40000800000 */
[----:B------:R-:W-:-:S05]  /*0d90*/  SEL R27, RZ, 0xffffffff, P6 ;  /* 0xffffffffff1b7807 */ /* 0x000fca0003000000 */
[----:B------:R-:W-:Y:S02]  /*0da0*/  IMAD.IADD R27, R26, 0x1, R27 ;  /* 0x000000011a1b7824 */ /* 0x000fe400078e021b */
[----:B0-----:R-:W-:Y:S02]  /*0db0*/  IMAD R26, R25, R24, R4 ;  /* 0x00000018191a7224 */ /* 0x001fe400078e0204 */
[----:B------:R-:W0:Y:S03]  /*0dc0*/  I2F.F64 R24, R27 ;  /* 0x0000001b00187312 */ /* 0x000e260000201c00 */
[----:B------:R-:W-:-:S04]  /*0dd0*/  SHF.L.U32 R26, R26, 0x1, RZ ;  /* 0x000000011a1a7819 */ /* 0x000fc800000006ff */
[----:B------:R-:W-:-:S05]  /*0de0*/  LOP3.LUT R26, R26, 0x2, RZ, 0xc, !PT ;  /* 0x000000021a1a7812 */ /* 0x000fca00078e0cff */
[----:B------:R-:W-:Y:S01]  /*0df0*/  VIADD R26, R26, 0xffffffff ;  /* 0xffffffff1a1a7836 */ /* 0x000fe20000000000 */
[----:B0-----:R-:W-:-:S03]  /*0e00*/  DMUL R24, R8, R24 ;  /* 0x0000001808187228 */ /* 0x001fc60000000000 */
[----:B------:R-:W0:Y:S05]  /*0e10*/  I2F.F64 R8, R26 ;  /* 0x0000001a00087312 */ /* 0x000e2a0000201c00 */
[----:B0-----:R-:W-:-:S08]  /*0e20*/  DMUL R8, R24, R8 ;  /* 0x0000000818087228 */ /* 0x001fd00000000000 */
[----:B--2---:R-:W-:-:S11]  /*0e30*/  DFMA R12, R8, R20, R12 ;  /* 0x00000014080c722b */ /* 0x004fd6000000000c */
.L_x_48:
[----:B------:R-:W-:Y:S05]  /*0e40*/  BSYNC.RECONVERGENT B0 ;  /* 0x0000000000007941 */ /* 0x000fea0003800200 */
.L_x_47:
[----:B------:R-:W-:Y:S04]  /*0e50*/  BSSY.RECONVERGENT B0, `(.L_x_49) ;  /* 0x000001c000007945 */ /* 0x000fe80003800200 */
[----:B------:R-:W-:Y:S05]  /*0e60*/  @P0 BRA `(.L_x_50) ;  /* 0x0000000000680947 */ /* 0x000fea0003800000 */
[----:B------:R-:W1:Y:S01]  /*0e70*/  LDS R21, [UR6+0x4] ;  /* 0x00000406ff157984 */ /* 0x000e620008000800 */
[----:B------:R-:W-:-:S03]  /*0e80*/  VIADD R8, R22, 0x1 ;  /* 0x0000000116087836 */ /* 0x000fc60000000000 */
[----:B------:R-:W2:Y:S04]  /*0e90*/  LDS R20, [UR8+0x4] ;  /* 0x00000408ff147984 */ /* 0x000ea80008000800 */
[----:B------:R-:W3:Y:S01]  /*0ea0*/  LDS R26, [UR7+0x4] ;  /* 0x00000407ff1a7984 */ /* 0x000ee20008000800 */
        /* <DEDUP_REMOVED lines=10> */
[----:B---3--:R-:W-:Y:S01]  /*0f50*/  IMAD R20, R21, R26, R4 ;  /* 0x0000001a15147224 */ /* 0x008fe200078e0204 */
[----:B------:R-:W-:Y:S02]  /*0f60*/  SEL R21, RZ, 0xffffffff, P5 ;  /* 0xffffffffff157807 */ /* 0x000fe40002800000 */
[----:B------:R-:W-:Y:S01]  /*0f70*/  @P0 SEL R24, R25, R24, P1 ;  /* 0x0000001819180207 */ /* 0x000fe20000800000 */
[----:B------:R-:W-:-:S03]  /*0f80*/  IMAD.SHL.U32 R20, R20, 0x2, RZ ;  /* 0x0000000214147824 */ /* 0x000fc600078e00ff */
[----:B------:R-:W-:Y:S02]  /*0f90*/  IADD3 R26, PT, PT, R24, R21, RZ ;  /* 0x00000015181a7210 */ /* 0x000fe40007ffe0ff */
[----:B------:R-:W-:Y:S02]  /*0fa0*/  LOP3.LUT R20, R20, 0x2, RZ, 0xc, !PT ;  /* 0x0000000214147812 */ /* 0x000fe400078e0cff */
[----:B------:R-:W0:Y:S03]  /*0fb0*/  I2F.F64 R24, R26 ;  /* 0x0000001a00187312 */ /* 0x000e260000201c00 */
[----:B------:R-:W-:-:S05]  /*0fc0*/  VIADD R27, R20, 0xffffffff ;  /* 0xffffffff141b7836 */ /* 0x000fca0000000000 */
[----:B------:R-:W1:Y:S01]  /*0fd0*/  I2F.F64 R20, R27 ;  /* 0x0000001b00147312 */ /* 0x000e620000201c00 */
[----:B0-----:R-:W-:-:S08]  /*0fe0*/  DMUL R24, R10, R24 ;  /* 0x000000180a187228 */ /* 0x001fd00000000000 */
[----:B-1----:R-:W-:-:S08]  /*0ff0*/  DMUL R20, R24, R20 ;  /* 0x0000001418147228 */ /* 0x002fd00000000000 */
[----:B--2---:R-:W-:-:S11]  /*1000*/  DFMA R12, R20, R8, R12 ;  /* 0x00000008140c722b */ /* 0x004fd6000000000c */
.L_x_50:
[----:B------:R-:W-:Y:S05]  /*1010*/  BSYNC.RECONVERGENT B0 ;  /* 0x0000000000007941 */ /* 0x000fea0003800200 */
.L_x_49:
[----:B------:R-:W-:Y:S02]  /*1020*/  UIADD3 UR6, UPT, UPT, UR6, 0x10, URZ ;  /* 0x0000001006067890 */ /* 0x000fe4000fffe0ff */
[----:B------:R-:W-:Y:S02]  /*1030*/  UIADD3 UR7, UPT, UPT, UR7, 0x10, URZ ;  /* 0x0000001007077890 */ /* 0x000fe4000fffe0ff */
[----:B------:R-:W-:Y:S01]  /*1040*/  UIADD3 UR8, UPT, UPT, UR8, 0x10, URZ ;  /* 0x0000001008087890 */ /* 0x000fe2000fffe0ff */
[----:B------:R-:W-:Y:S11]  /*1050*/  @P4 BRA `(.L_x_51) ;  /* 0xfffffff400f84947 */ /* 0x000ff6000383ffff */
[----:B------:R-:W-:Y:S06]  /*1060*/  BAR.SYNC.DEFER_BLOCKING 0x0 ;  /* 0x0000000000007b1d */ /* 0x000fec0000010000 */
[----:B------:R-:W-:Y:S05]  /*1070*/  @!P3 BRA `(.L_x_52) ;  /* 0xfffffff000ecb947 */ /* 0x000fea000383ffff */
.L_x_40:
[----:B------:R-:W1:Y:S01]  /*1080*/  LDCU UR4, c[0x0][0x384] ;  /* 0x00007080ff0477ac */ /* 0x000e620008000800 */
[----:B------:R-:W-:-:S05]  /*1090*/  IMAD.IADD R5, R6, 0x1, R5 ;  /* 0x0000000106057824 */ /* 0x000fca00078e0205 */
[----:B-1----:R-:W-:-:S13]  /*10a0*/  ISETP.GE.AND P0, PT, R5, UR4, PT ;  /* 0x0000000405007c0c */ /* 0x002fda000bf06270 */
[----:B------:R-:W-:Y:S05]  /*10b0*/  @P0 BRA `(.L_x_39) ;  /* 0x0000000000180947 */ /* 0x000fea0003800000 */
[----:B------:R-:W1:Y:S01]  /*10c0*/  LDCU UR4, c[0x0][0x388] ;  /* 0x00007100ff0477ac */ /* 0x000e620008000800 */
[----:B------:R-:W2:Y:S01]  /*10d0*/  LDCU UR6, c[0x0][0x390] ;  /* 0x00007200ff0677ac */ /* 0x000ea20008000800 */
[----:B-1----:R-:W-:-:S04]  /*10e0*/  ISETP.GE.AND P0, PT, R4, UR4, PT ;  /* 0x0000000404007c0c */ /* 0x002fc8000bf06270 */
[C---:B--2---:R-:W-:Y:S02]  /*10f0*/  ISETP.GT.OR P0, PT, R4.reuse, UR6, P0 ;  /* 0x0000000604007c0c */ /* 0x044fe40008704670 */
[----:B------:R-:W-:-:S11]  /*1100*/  IADD3 R4, PT, PT, R4, 0x1, RZ ;  /* 0x0000000104047810 */ /* 0x000fd60007ffe0ff */
[----:B------:R-:W-:Y:S05]  /*1110*/  @!P0 BRA `(.L_x_53) ;  /* 0xfffffff0003c8947 */ /* 0x000fea000383ffff */
.L_x_39:
[----:B------:R-:W-:-:S13]  /*1120*/  ISETP.GE.AND P0, PT, R0, UR5, PT ;  /* 0x0000000500007c0c */ /* 0x000fda000bf06270 */
[----:B------:R-:W-:Y:S05]  /*1130*/  @P0 EXIT ;  /* 0x000000000000094d */ /* 0x000fea0003800000 */
[----:B------:R-:W1:Y:S01]  /*1140*/  LDCU UR6, c[0x0][0x390] ;  /* 0x00007200ff0677ac */ /* 0x000e620008000800 */
[----:B------:R-:W2:Y:S01]  /*1150*/  LDC.64 R4, c[0x0][0x3e0] ;  /* 0x0000f800ff047b82 */ /* 0x000ea20000000a00 */
[----:B-1----:R-:W-:-:S04]  /*1160*/  UIMAD.WIDE UR4, UR6, 0x55555556, URZ ;  /* 0x55555556060478a5 */ /* 0x002fc8000f8e02ff */
[----:B------:R-:W-:Y:S01]  /*1170*/  ULEA.HI UR5, UR5, UR5, URZ, 0x1 ;  /* 0x0000000505057291 */ /* 0x000fe2000f8f08ff */
[----:B--2---:R-:W-:-:S03]  /*1180*/  IMAD.WIDE R4, R0, 0x8, R4 ;  /* 0x0000000800047825 */ /* 0x004fc600078e0204 */
[----:B------:R-:W-:-:S06]  /*1190*/  UIADD3 UR5, UPT, UPT, -UR5, UR6, URZ ;  /* 0x0000000605057290 */ /* 0x000fcc000fffe1ff */
[----:B------:R-:W-:-:S04]  /*11a0*/  IMAD R2, R2, UR5, RZ ;  /* 0x0000000502027c24 */ /* 0x000fc8000f8e02ff */
[----:B------:R-:W-:-:S05]  /*11b0*/  IMAD.SHL.U32 R2, R2, 0x2, RZ ;  /* 0x0000000202027824 */ /* 0x000fca00078e00ff */
[----:B------:R-:W-:-:S04]  /*11c0*/  LOP3.LUT R2, R2, 0x2, RZ, 0xc, !PT ;  /* 0x0000000202027812 */ /* 0x000fc800078e0cff */
[----:B------:R-:W-:-:S04]  /*11d0*/  IADD3 R6, PT, PT, R2, -0x1, RZ ;  /* 0xffffffff02067810 */ /* 0x000fc80007ffe0ff */
[----:B------:R-:W1:Y:S02]  /*11e0*/  I2F.F64 R2, R6 ;  /* 0x0000000600027312 */ /* 0x000e640000201c00 */
[----:B-1----:R-:W-:-:S07]  /*11f0*/  DMUL R2, R2, R12 ;  /* 0x0000000c02027228 */ /* 0x002fce0000000000 */
[----:B------:R-:W-:Y:S01]  /*1200*/  STG.E.64 desc[UR12][R4.64], R2 ;  /* 0x0000000204007986 */ /* 0x000fe2000c101b0c */
[----:B------:R-:W-:Y:S05]  /*1210*/  EXIT ;  /* 0x000000000000794d */ /* 0x000fea0003800000 */
.L_x_54:
        /* <DEDUP_REMOVED lines=14> */
.L_x_58:


//--------------------- .nv.shared.reserved.0     --------------------------
	.section	.nv.shared.reserved.0,"aw",@nobits
	.weak		__nv_reservedSMEM_offset_0_alias
	.size		__nv_reservedSMEM_offset_0_alias, 0, 64
	.other		__nv_reservedSMEM_offset_0_alias,@"STO_CUDA_RESERVED_SHARED STV_DEFAULT"
__nv_reservedSMEM_offset_0_alias:
	.zero		0
	.zero		64


//--------------------- .nv.shared._Z64device_compute_1st_half_ls_flipped_dipole_shared_rotsym_nontroveiiiiPKiS0_S0_S0_S0_S0_PKdS2_S2_Pd --------------------------
	.section	.nv.shared._Z64device_compute_1st_half_ls_flipped_dipole_shared_rotsym_nontroveiiiiPKiS0_S0_S0_S0_S0_PKdS2_S2_Pd,"aw",@nobits
	.sectionflags	@""
	.align	8
.nv.shared._Z64device_compute_1st_half_ls_flipped_dipole_shared_rotsym_nontroveiiiiPKiS0_S0_S0_S0_S0_PKdS2_S2_Pd:
	.zero		3584


//--------------------- .nv.shared._Z63device_compute_1st_half_ls_flipped_dipole_shared_block_nontroveiiiiiPKiS0_S0_S0_iiiiiS0_PKdS2_S2_Pd --------------------------
	.section	.nv.shared._Z63device_compute_1st_half_ls_flipped_dipole_shared_block_nontroveiiiiiPKiS0_S0_S0_iiiiiS0_PKdS2_S2_Pd,"aw",@nobits
	.sectionflags	@""
	.align	8
.nv.shared._Z63device_compute_1st_half_ls_flipped_dipole_shared_block_nontroveiiiiiPKiS0_S0_S0_iiiiiS0_PKdS2_S2_Pd:
	.zero		3584


//--------------------- .nv.shared._Z57device_compute_1st_half_ls_flipped_dipole_shared_nontroveiiiiiPKiS0_S0_S0_iiS0_PKdS2_S2_Pd --------------------------
	.section	.nv.shared._Z57device_compute_1st_half_ls_flipped_dipole_shared_nontroveiiiiiPKiS0_S0_S0_iiS0_PKdS2_S2_Pd,"aw",@nobits
	.sectionflags	@""
	.align	8
.nv.shared._Z57device_compute_1st_half_ls_flipped_dipole_shared_nontroveiiiiiPKiS0_S0_S0_iiS0_PKdS2_S2_Pd:
	.zero		3584


//--------------------- .nv.constant0._Z21device_expand_vectorsiiiiiiPKiS0_S0_PKdS2_Pd --------------------------
	.section	.nv.constant0._Z21device_expand_vectorsiiiiiiPKiS0_S0_PKdS2_Pd,"a",@progbits
	.sectionflags	@""
	.align	4
.nv.constant0._Z21device_expand_vectorsiiiiiiPKiS0_S0_PKdS2_Pd:
	.zero		968


//--------------------- .nv.constant0._Z64device_compute_1st_half_ls_flipped_dipole_shared_rotsym_nontroveiiiiPKiS0_S0_S0_S0_S0_PKdS2_S2_Pd --------------------------
	.section	.nv.constant0._Z64device_compute_1st_half_ls_flipped_dipole_shared_rotsym_nontroveiiiiPKiS0_S0_S0_S0_S0_PKdS2_S2_Pd,"a",@progbits
	.sectionflags	@""
	.align	4
.nv.constant0._Z64device_compute_1st_half_ls_flipped_dipole_shared_rotsym_nontroveiiiiPKiS0_S0_S0_S0_S0_PKdS2_S2_Pd:
	.zero		992


//--------------------- .nv.constant0._Z63device_compute_1st_half_ls_flipped_dipole_shared_block_nontroveiiiiiPKiS0_S0_S0_iiiiiS0_PKdS2_S2_Pd --------------------------
	.section	.nv.constant0._Z63device_compute_1st_half_ls_flipped_dipole_shared_block_nontroveiiiiiPKiS0_S0_S0_iiiiiS0_PKdS2_S2_Pd,"a",@progbits
	.sectionflags	@""
	.align	4
.nv.constant0._Z63device_compute_1st_half_ls_flipped_dipole_shared_block_nontroveiiiiiPKiS0_S0_S0_iiiiiS0_PKdS2_S2_Pd:
	.zero		1016


//--------------------- .nv.constant0._Z57device_compute_1st_half_ls_flipped_dipole_shared_nontroveiiiiiPKiS0_S0_S0_iiS0_PKdS2_S2_Pd --------------------------
	.section	.nv.constant0._Z57device_compute_1st_half_ls_flipped_dipole_shared_nontroveiiiiiPKiS0_S0_S0_iiS0_PKdS2_S2_Pd,"a",@progbits
	.sectionflags	@""
	.align	4
.nv.constant0._Z57device_compute_1st_half_ls_flipped_dipole_shared_nontroveiiiiiPKiS0_S0_S0_iiS0_PKdS2_S2_Pd:
	.zero		1000


//--------------------- SYMBOLS --------------------------

	.type		.nv.reservedSmem.offset0,@object
	.size		.nv.reservedSmem.offset0,0x4
	.type		.nv.reservedSmem.cap,@object
	.size		.nv.reservedSmem.cap,0x4
